	.target	sm_90a

	.elftype	@"ET_EXEC"


//--------------------- .note.nv.tkinfo           --------------------------
	.section	.note.nv.tkinfo,"",@"SHT_NOTE"
	.sectionflags	@"SHF_NOTE_NV_TKINFO"
	.tkinfo
        /*0018*/ 	.word	0x00000002
        /*0030*/ 	.string	""
        /*0030*/ 	.string	"ptxas"
        /*0030*/ 	.string	"Cuda compilation tools, release 13.0, V13.0.88"
        /*0030*/ 	.string	"Build cuda_13.0.r13.0/compiler.36424714_0"
        /*0030*/ 	.string	"-arch sm_90a -m 64 "



//--------------------- .note.nv.cuinfo           --------------------------
	.section	.note.nv.cuinfo,"",@"SHT_NOTE"
	.sectionflags	@"SHF_NOTE_NV_CUINFO"
        /*0018*/ 	.short	0x0002
        /*001a*/ 	.short	0x005a
        /*001c*/ 	.short	0x0082
	.zero		2


//--------------------- .nv.info                  --------------------------
	.section	.nv.info,"",@"SHT_CUDA_INFO"
	.align	4


	//----- nvinfo : EIATTR_REGCOUNT
	.align		4
        /*0000*/ 	.byte	0x04, 0x2f
        /*0002*/ 	.short	(.L_15 - .L_14)
	.align		4
.L_14:
        /*0004*/ 	.word	index@(_ZN7cutlass13device_kernelINS_4gemm6kernel13GemmUniversalIN4cute5tupleIJiiiiEEENS1_10collective13CollectiveMmaINS1_34MainloopSm90TmaGmmaWarpSpecializedILi4ENS5_IJNS4_1CILi1EEESB_SB_EEENS1_32KernelTmaWarpSpecializedPingpongEEENS5_IJNSA_ILi64EEENSA_ILi256EEENSA_ILi32EEEEEENS_10tfloat32_tENS5_IJlSB_lEEESJ_SK_NS4_8TiledMMAINS4_8MMA_AtomIJNS4_4SM904GMMA30MMA_64x256x8_F32TF32TF32_SS_TNILNSO_7ScaleInE1ELSQ_1EEEEEENS4_6LayoutISC_NS5_IJNSA_ILi0EEESU_SU_EEEEENS5_IJNS4_10UnderscoreESX_SX_EEEEENS4_13SM90_TMA_LOADENS4_14ComposedLayoutINS4_7SwizzleILi3ELi4ELi3EEENS4_18smem_ptr_flag_bitsILi32EEENST_INS5_IJNSA_ILi8EEESH_EEENS5_IJSH_SB_EEEEEEEvNS4_8identityES10_S1A_vS1B_EENS_8epilogue10collective6detail29Sm90TmaWarpSpecializedAdapterINS1E_15DefaultEpilogueISJ_SK_SK_NS1D_6thread17LinearCombinationISJ_Li1EffLNS1I_9ScaleType4KindE0ELNS_15FloatRoundStyleE2ESJ_EENS1_15EpilogueDefaultEEEEEvvEEEEvNT_6ParamsE)
        /*0008*/ 	.word	0x000000a8


	//----- nvinfo : EIATTR_FRAME_SIZE
	.align		4
.L_15:
        /*000c*/ 	.byte	0x04, 0x11
        /*000e*/ 	.short	(.L_17 - .L_16)
	.align		4
.L_16:
        /*0010*/ 	.word	index@(_ZN7cutlass13device_kernelINS_4gemm6kernel13GemmUniversalIN4cute5tupleIJiiiiEEENS1_10collective13CollectiveMmaINS1_34MainloopSm90TmaGmmaWarpSpecializedILi4ENS5_IJNS4_1CILi1EEESB_SB_EEENS1_32KernelTmaWarpSpecializedPingpongEEENS5_IJNSA_ILi64EEENSA_ILi256EEENSA_ILi32EEEEEENS_10tfloat32_tENS5_IJlSB_lEEESJ_SK_NS4_8TiledMMAINS4_8MMA_AtomIJNS4_4SM904GMMA30MMA_64x256x8_F32TF32TF32_SS_TNILNSO_7ScaleInE1ELSQ_1EEEEEENS4_6LayoutISC_NS5_IJNSA_ILi0EEESU_SU_EEEEENS5_IJNS4_10UnderscoreESX_SX_EEEEENS4_13SM90_TMA_LOADENS4_14ComposedLayoutINS4_7SwizzleILi3ELi4ELi3EEENS4_18smem_ptr_flag_bitsILi32EEENST_INS5_IJNSA_ILi8EEESH_EEENS5_IJSH_SB_EEEEEEEvNS4_8identityES10_S1A_vS1B_EENS_8epilogue10collective6detail29Sm90TmaWarpSpecializedAdapterINS1E_15DefaultEpilogueISJ_SK_SK_NS1D_6thread17LinearCombinationISJ_Li1EffLNS1I_9ScaleType4KindE0ELNS_15FloatRoundStyleE2ESJ_EENS1_15EpilogueDefaultEEEEEvvEEEEvNT_6ParamsE)
        /*0014*/ 	.word	0x00000000


	//----- nvinfo : EIATTR_MIN_STACK_SIZE
	.align		4
.L_17:
        /*0018*/ 	.byte	0x04, 0x12
        /*001a*/ 	.short	(.L_19 - .L_18)
	.align		4
.L_18:
        /*001c*/ 	.word	index@(_ZN7cutlass13device_kernelINS_4gemm6kernel13GemmUniversalIN4cute5tupleIJiiiiEEENS1_10collective13CollectiveMmaINS1_34MainloopSm90TmaGmmaWarpSpecializedILi4ENS5_IJNS4_1CILi1EEESB_SB_EEENS1_32KernelTmaWarpSpecializedPingpongEEENS5_IJNSA_ILi64EEENSA_ILi256EEENSA_ILi32EEEEEENS_10tfloat32_tENS5_IJlSB_lEEESJ_SK_NS4_8TiledMMAINS4_8MMA_AtomIJNS4_4SM904GMMA30MMA_64x256x8_F32TF32TF32_SS_TNILNSO_7ScaleInE1ELSQ_1EEEEEENS4_6LayoutISC_NS5_IJNSA_ILi0EEESU_SU_EEEEENS5_IJNS4_10UnderscoreESX_SX_EEEEENS4_13SM90_TMA_LOADENS4_14ComposedLayoutINS4_7SwizzleILi3ELi4ELi3EEENS4_18smem_ptr_flag_bitsILi32EEENST_INS5_IJNSA_ILi8EEESH_EEENS5_IJSH_SB_EEEEEEEvNS4_8identityES10_S1A_vS1B_EENS_8epilogue10collective6detail29Sm90TmaWarpSpecializedAdapterINS1E_15DefaultEpilogueISJ_SK_SK_NS1D_6thread17LinearCombinationISJ_Li1EffLNS1I_9ScaleType4KindE0ELNS_15FloatRoundStyleE2ESJ_EENS1_15EpilogueDefaultEEEEEvvEEEEvNT_6ParamsE)
        /*0020*/ 	.word	0x00000000
.L_19:


//--------------------- .nv.compat                --------------------------
	.section	.nv.compat,"",@"SHT_CUDA_COMPAT_INFO"
	.align	4
        /*0000*/ 	.byte	0x02, 0x09, 0x01, 0x00, 0x02, 0x02, 0x04, 0x00, 0x02, 0x05, 0x05, 0x00, 0x03, 0x07, 0x01, 0x01
        /*0010*/ 	.byte	0x02, 0x03, 0x01, 0x00, 0x02, 0x06, 0x01, 0x00, 0x04, 0x0b, 0x08, 0x00, 0x00, 0x00, 0x00, 0x00
        /*0020*/ 	.byte	0x00, 0x00, 0x00, 0x00


//--------------------- .nv.info._ZN7cutlass13device_kernelINS_4gemm6kernel13GemmUniversalIN4cute5tupleIJiiiiEEENS1_10collective13CollectiveMmaINS1_34MainloopSm90TmaGmmaWarpSpecializedILi4ENS5_IJNS4_1CILi1EEESB_SB_EEENS1_32KernelTmaWarpSpecializedPingpongEEENS5_IJNSA_ILi64EEENSA_ILi256EEENSA_ILi32EEEEEENS_10tfloat32_tENS5_IJlSB_lEEESJ_SK_NS4_8TiledMMAINS4_8MMA_AtomIJNS4_4SM904GMMA30MMA_64x256x8_F32TF32TF32_SS_TNILNSO_7ScaleInE1ELSQ_1EEEEEENS4_6LayoutISC_NS5_IJNSA_ILi0EEESU_SU_EEEEENS5_IJNS4_10UnderscoreESX_SX_EEEEENS4_13SM90_TMA_LOADENS4_14ComposedLayoutINS4_7SwizzleILi3ELi4ELi3EEENS4_18smem_ptr_flag_bitsILi32EEENST_INS5_IJNSA_ILi8EEESH_EEENS5_IJSH_SB_EEEEEEEvNS4_8identityES10_S1A_vS1B_EENS_8epilogue10collective6detail29Sm90TmaWarpSpecializedAdapterINS1E_15DefaultEpilogueISJ_SK_SK_NS1D_6thread17LinearCombinationISJ_Li1EffLNS1I_9ScaleType4KindE0ELNS_15FloatRoundStyleE2ESJ_EENS1_15EpilogueDefaultEEEEEvvEEEEvNT_6ParamsE --------------------------
	.section	.nv.info._ZN7cutlass13device_kernelINS_4gemm6kernel13GemmUniversalIN4cute5tupleIJiiiiEEENS1_10collective13CollectiveMmaINS1_34MainloopSm90TmaGmmaWarpSpecializedILi4ENS5_IJNS4_1CILi1EEESB_SB_EEENS1_32KernelTmaWarpSpecializedPingpongEEENS5_IJNSA_ILi64EEENSA_ILi256EEENSA_ILi32EEEEEENS_10tfloat32_tENS5_IJlSB_lEEESJ_SK_NS4_8TiledMMAINS4_8MMA_AtomIJNS4_4SM904GMMA30MMA_64x256x8_F32TF32TF32_SS_TNILNSO_7ScaleInE1ELSQ_1EEEEEENS4_6LayoutISC_NS5_IJNSA_ILi0EEESU_SU_EEEEENS5_IJNS4_10UnderscoreESX_SX_EEEEENS4_13SM90_TMA_LOADENS4_14ComposedLayoutINS4_7SwizzleILi3ELi4ELi3EEENS4_18smem_ptr_flag_bitsILi32EEENST_INS5_IJNSA_ILi8EEESH_EEENS5_IJSH_SB_EEEEEEEvNS4_8identityES10_S1A_vS1B_EENS_8epilogue10collective6detail29Sm90TmaWarpSpecializedAdapterINS1E_15DefaultEpilogueISJ_SK_SK_NS1D_6thread17LinearCombinationISJ_Li1EffLNS1I_9ScaleType4KindE0ELNS_15FloatRoundStyleE2ESJ_EENS1_15EpilogueDefaultEEEEEvvEEEEvNT_6ParamsE,"",@"SHT_CUDA_INFO"
	.sectionflags	@""
	.align	4


	//----- nvinfo : EIATTR_CUDA_API_VERSION
	.align		4
        /*0000*/ 	.byte	0x04, 0x37
        /*0002*/ 	.short	(.L_21 - .L_20)
.L_20:
        /*0004*/ 	.word	0x00000082


	//----- nvinfo : EIATTR_KPARAM_INFO
	.align		4
.L_21:
        /*0008*/ 	.byte	0x04, 0x17
        /*000a*/ 	.short	(.L_23 - .L_22)
.L_22:
        /*000c*/ 	.word	0x00000000
        /*0010*/ 	.short	0x0000
        /*0012*/ 	.short	0x0070
        /*0014*/ 	.byte	0x00, 0xf0, 0x01, 0x10


	//----- nvinfo : EIATTR_SPARSE_MMA_MASK
	.align		4
.L_23:
        /*0018*/ 	.byte	0x03, 0x50
        /*001a*/ 	.short	0x0000


	//----- nvinfo : EIATTR_MAXREG_COUNT
	.align		4
        /*001c*/ 	.byte	0x03, 0x1b
        /*001e*/ 	.short	0x00a8


	//----- nvinfo : EIATTR_NUM_BARRIERS
	.align		4
        /*0020*/ 	.byte	0x02, 0x4c
        /*0022*/ 	.byte	0x01
	.zero		1


	//----- nvinfo : EIATTR_EXTERNS
	.align		4
        /*0024*/ 	.byte	0x04, 0x0f
        /*0026*/ 	.short	(.L_25 - .L_24)


	//   ....[0]....
	.align		4
.L_24:
        /*0028*/ 	.word	index@(__assertfail)


	//----- nvinfo : EIATTR_MERCURY_ISA_VERSION
	.align		4
.L_25:
        /*002c*/ 	.byte	0x03, 0x5f
        /*002e*/ 	.short	0x0101


	//----- nvinfo : EIATTR_INT_WARP_WIDE_INSTR_OFFSETS
	.align		4
        /*0030*/ 	.byte	0x04, 0x31
        /*0032*/ 	.short	(.L_27 - .L_26)


	//   ....[0]....
.L_26:
        /*0034*/ 	.word	0x00000470


	//   ....[1]....
        /*0038*/ 	.word	0x00000490


	//   ....[2]....
        /*003c*/ 	.word	0x00000510


	//   ....[3]....
        /*0040*/ 	.word	0x00000520


	//   ....[4]....
        /*0044*/ 	.word	0x00000530


	//   ....[5]....
        /*0048*/ 	.word	0x00000550


	//   ....[6]....
        /*004c*/ 	.word	0x000005b0


	//   ....[7]....
        /*0050*/ 	.word	0x000005d0


	//----- nvinfo : EIATTR_COOP_GROUP_MASK_REGIDS
	.align		4
.L_27:
        /*0054*/ 	.byte	0x04, 0x29
        /*0056*/ 	.short	(.L_29 - .L_28)


	//   ....[0]....
.L_28:
        /*0058*/ 	.word	0xffffffff


	//   ....[1]....
        /*005c*/ 	.word	0xffffffff


	//   ....[2]....
        /*0060*/ 	.word	0xffffffff


	//   ....[3]....
        /*0064*/ 	.word	0xffffffff


	//   ....[4]....
        /*0068*/ 	.word	0xffffffff


	//   ....[5]....
        /*006c*/ 	.word	0xffffffff


	//----- nvinfo : EIATTR_COOP_GROUP_INSTR_OFFSETS
	.align		4
.L_29:
        /*0070*/ 	.byte	0x04, 0x28
        /*0072*/ 	.short	(.L_31 - .L_30)


	//   ....[0]....
.L_30:
        /*0074*/ 	.word	0x00000050


	//   ....[1]....
        /*0078*/ 	.word	0x00000080


	//   ....[2]....
        /*007c*/ 	.word	0x00000180


	//   ....[3]....
        /*0080*/ 	.word	0x00000390


	//   ....[4]....
        /*0084*/ 	.word	0x000003d0


	//   ....[5]....
        /*0088*/ 	.word	0x00000410


	//----- nvinfo : EIATTR_REG_RECONFIG
	.align		4
.L_31:
        /*008c*/ 	.byte	0x01, 0x54
	.zero		2


	//----- nvinfo : EIATTR_SYSCALL_OFFSETS
	.align		4
        /*0090*/ 	.byte	0x04, 0x46
        /*0092*/ 	.short	(.L_33 - .L_32)


	//   ....[0]....
.L_32:
        /*0094*/ 	.word	0x000016a0


	//----- nvinfo : EIATTR_MBARRIER_INSTR_OFFSETS
	.align		4
.L_33:
        /*0098*/ 	.byte	0x04, 0x39
        /*009a*/ 	.short	(.L_35 - .L_34)


	//   ....[0]....
.L_34:
        /*009c*/ 	.word	0x00000300
        /*00a0*/ 	.word	0x000000ff
        /*00a4*/ 	.word	0x00000000
        /*00a8*/ 	.short	0x0100
        /*00aa*/ 	.byte	0x09
	.zero		1


	//   ....[1]....
        /*00ac*/ 	.word	0x00000310
        /*00b0*/ 	.word	0x000000ff
        /*00b4*/ 	.word	0x00000020
        /*00b8*/ 	.short	0x0100
        /*00ba*/ 	.byte	0x09
	.zero		1


	//   ....[2]....
        /*00bc*/ 	.word	0x00000320
        /*00c0*/ 	.word	0x000000ff
        /*00c4*/ 	.word	0x00000008
        /*00c8*/ 	.short	0x0100
        /*00ca*/ 	.byte	0x09
	.zero		1


	//   ....[3]....
        /*00cc*/ 	.word	0x00000330
        /*00d0*/ 	.word	0x000000ff
        /*00d4*/ 	.word	0x00000028
        /*00d8*/ 	.short	0x0100
        /*00da*/ 	.byte	0x09
	.zero		1


	//   ....[4]....
        /*00dc*/ 	.word	0x00000340
        /*00e0*/ 	.word	0x000000ff
        /*00e4*/ 	.word	0x00000010
        /*00e8*/ 	.short	0x0100
        /*00ea*/ 	.byte	0x09
	.zero		1


	//   ....[5]....
        /*00ec*/ 	.word	0x00000350
        /*00f0*/ 	.word	0x000000ff
        /*00f4*/ 	.word	0x00000030
        /*00f8*/ 	.short	0x0100
        /*00fa*/ 	.byte	0x09
	.zero		1


	//   ....[6]....
        /*00fc*/ 	.word	0x00000360
        /*0100*/ 	.word	0x000000ff
        /*0104*/ 	.word	0x00000018
        /*0108*/ 	.short	0x0100
        /*010a*/ 	.byte	0x09
	.zero		1


	//   ....[7]....
        /*010c*/ 	.word	0x00000370
        /*0110*/ 	.word	0x000000ff
        /*0114*/ 	.word	0x00000038
        /*0118*/ 	.short	0x0100
        /*011a*/ 	.byte	0x09
	.zero		1


	//   ....[8]....
        /*011c*/ 	.word	0x000005f0
        /*0120*/ 	.word	0x000000ff
        /*0124*/ 	.word	0x00000070
        /*0128*/ 	.short	0x0100
        /*012a*/ 	.byte	0x09
	.zero		1


	//   ....[9]....
        /*012c*/ 	.word	0x00000600
        /*0130*/ 	.word	0x000000ff
        /*0134*/ 	.word	0x00000078
        /*0138*/ 	.short	0x0100
        /*013a*/ 	.byte	0x09
	.zero		1


	//   ....[10]....
        /*013c*/ 	.word	0x00000640
        /*0140*/ 	.word	0x000000ff
        /*0144*/ 	.word	0x00000050
        /*0148*/ 	.short	0x0100
        /*014a*/ 	.byte	0x0a
	.zero		1


	//   ....[11]....
        /*014c*/ 	.word	0x00000660
        /*0150*/ 	.word	0x000000ff
        /*0154*/ 	.word	0x00000058
        /*0158*/ 	.short	0x0100
        /*015a*/ 	.byte	0x0a
	.zero		1


	//   ....[12]....
        /*015c*/ 	.word	0x00000670
        /*0160*/ 	.word	0x000000ff
        /*0164*/ 	.word	0x00000060
        /*0168*/ 	.short	0x0100
        /*016a*/ 	.byte	0x0a
	.zero		1


	//   ....[13]....
        /*016c*/ 	.word	0x00000680
        /*0170*/ 	.word	0x000000ff
        /*0174*/ 	.word	0x00000068
        /*0178*/ 	.short	0x0100
        /*017a*/ 	.byte	0x0a
	.zero		1


	//   ....[14]....
        /*017c*/ 	.word	0x00001580
        /*0180*/ 	.word	0x0000009b
        /*0184*/ 	.word	0x00000000
        /*0188*/ 	.short	0x010a
        /*018a*/ 	.byte	0x2e
	.zero		1


	//   ....[15]....
        /*018c*/ 	.word	0x00001730
        /*0190*/ 	.word	0x00000003
        /*0194*/ 	.word	0x00000000
        /*0198*/ 	.short	0x010a
        /*019a*/ 	.byte	0x3f
	.zero		1


	//   ....[16]....
        /*019c*/ 	.word	0x00001790
        /*01a0*/ 	.word	0x00000003
        /*01a4*/ 	.word	0x00000000
        /*01a8*/ 	.short	0x010a
        /*01aa*/ 	.byte	0x3f
	.zero		1


	//   ....[17]....
        /*01ac*/ 	.word	0x00001b20
        /*01b0*/ 	.word	0x000000ff
        /*01b4*/ 	.word	0x00000000
        /*01b8*/ 	.short	0x010a
        /*01ba*/ 	.byte	0x04
	.zero		1


	//   ....[18]....
        /*01bc*/ 	.word	0x00001b60
        /*01c0*/ 	.word	0x000000ff
        /*01c4*/ 	.word	0x00000000
        /*01c8*/ 	.short	0x010a
        /*01ca*/ 	.byte	0x04
	.zero		1


	//   ....[19]....
        /*01cc*/ 	.word	0x00001e00
        /*01d0*/ 	.word	0x000000ff
        /*01d4*/ 	.word	0x00000000
        /*01d8*/ 	.short	0x0101
        /*01da*/ 	.byte	0x04
	.zero		1


	//   ....[20]....
        /*01dc*/ 	.word	0x00001ef0
        /*01e0*/ 	.word	0x0000009c
        /*01e4*/ 	.word	0x00000000
        /*01e8*/ 	.short	0x0101
        /*01ea*/ 	.byte	0x2f
	.zero		1


	//   ....[21]....
        /*01ec*/ 	.word	0x00001fb0
        /*01f0*/ 	.word	0x000000ff
        /*01f4*/ 	.word	0x00000000
        /*01f8*/ 	.short	0x0101
        /*01fa*/ 	.byte	0x04
	.zero		1


	//   ....[22]....
        /*01fc*/ 	.word	0x00002060
        /*0200*/ 	.word	0x0000009b
        /*0204*/ 	.word	0x00000010
        /*0208*/ 	.short	0x010a
        /*020a*/ 	.byte	0x2e
	.zero		1


	//   ....[23]....
        /*020c*/ 	.word	0x00009e30
        /*0210*/ 	.word	0x0000009e
        /*0214*/ 	.word	0x00000000
        /*0218*/ 	.short	0x0101
        /*021a*/ 	.byte	0x2f
	.zero		1


	//   ....[24]....
        /*021c*/ 	.word	0x0000a810
        /*0220*/ 	.word	0x00000007
        /*0224*/ 	.word	0x00000020
        /*0228*/ 	.short	0x010a
        /*022a*/ 	.byte	0x3f
	.zero		1


	//   ....[25]....
        /*022c*/ 	.word	0x0000abb0
        /*0230*/ 	.word	0x00000003
        /*0234*/ 	.word	0x00000078
        /*0238*/ 	.short	0x0101
        /*023a*/ 	.byte	0x3f
	.zero		1


	//   ....[26]....
        /*023c*/ 	.word	0x0000b320
        /*0240*/ 	.word	0x00000007
        /*0244*/ 	.word	0x00000000
        /*0248*/ 	.short	0x010a
        /*024a*/ 	.byte	0x3f
	.zero		1


	//   ....[27]....
        /*024c*/ 	.word	0x0000b3a0
        /*0250*/ 	.word	0x00000009
        /*0254*/ 	.word	0x00000000
        /*0258*/ 	.short	0x010a
        /*025a*/ 	.byte	0x3f
	.zero		1


	//   ....[28]....
        /*025c*/ 	.word	0x0000b430
        /*0260*/ 	.word	0x00000006
        /*0264*/ 	.word	0x00000000
        /*0268*/ 	.short	0x010a
        /*026a*/ 	.byte	0x3f
	.zero		1


	//   ....[29]....
        /*026c*/ 	.word	0x0000b4c0
        /*0270*/ 	.word	0x00000003
        /*0274*/ 	.word	0x00000000
        /*0278*/ 	.short	0x010a
        /*027a*/ 	.byte	0x3f
	.zero		1


	//   ....[30]....
        /*027c*/ 	.word	0x0000b520
        /*0280*/ 	.word	0x0000009d
        /*0284*/ 	.word	0x00000000
        /*0288*/ 	.short	0x010a
        /*028a*/ 	.byte	0x3f
	.zero		1


	//   ....[31]....
        /*028c*/ 	.word	0x0000b570
        /*0290*/ 	.word	0x00000003
        /*0294*/ 	.word	0x00000000
        /*0298*/ 	.short	0x010a
        /*029a*/ 	.byte	0x3f
	.zero		1


	//   ....[32]....
        /*029c*/ 	.word	0x0000b5d0
        /*02a0*/ 	.word	0x00000004
        /*02a4*/ 	.word	0x00000000
        /*02a8*/ 	.short	0x010a
        /*02aa*/ 	.byte	0x3f
	.zero		1


	//   ....[33]....
        /*02ac*/ 	.word	0x0000b620
        /*02b0*/ 	.word	0x0000009d
        /*02b4*/ 	.word	0x00000010
        /*02b8*/ 	.short	0x010a
        /*02ba*/ 	.byte	0x3f
	.zero		1


	//   ....[34]....
        /*02bc*/ 	.word	0x0000b6f0
        /*02c0*/ 	.word	0x00000007
        /*02c4*/ 	.word	0x00000020
        /*02c8*/ 	.short	0x010a
        /*02ca*/ 	.byte	0x3f
	.zero		1


	//   ....[35]....
        /*02cc*/ 	.word	0x0000b7c0
        /*02d0*/ 	.word	0x00000007
        /*02d4*/ 	.word	0x00000000
        /*02d8*/ 	.short	0x010a
        /*02da*/ 	.byte	0x3f
	.zero		1


	//   ....[36]....
        /*02dc*/ 	.word	0x0000b810
        /*02e0*/ 	.word	0x00000009
        /*02e4*/ 	.word	0x00000000
        /*02e8*/ 	.short	0x010a
        /*02ea*/ 	.byte	0x3f
	.zero		1


	//   ....[37]....
        /*02ec*/ 	.word	0x0000b860
        /*02f0*/ 	.word	0x00000006
        /*02f4*/ 	.word	0x00000000
        /*02f8*/ 	.short	0x010a
        /*02fa*/ 	.byte	0x3f
	.zero		1


	//----- nvinfo : EIATTR_NUM_MBARRIERS
	.align		4
.L_35:
        /*02fc*/ 	.byte	0x03, 0x38
        /*02fe*/ 	.short	0x000e


	//----- nvinfo : EIATTR_EXIT_INSTR_OFFSETS
	.align		4
        /*0300*/ 	.byte	0x04, 0x1c
        /*0302*/ 	.short	(.L_37 - .L_36)


	//   ....[0]....
.L_36:
        /*0304*/ 	.word	0x00001240


	//   ....[1]....
        /*0308*/ 	.word	0x000012a0


	//   ....[2]....
        /*030c*/ 	.word	0x0000a540


	//   ....[3]....
        /*0310*/ 	.word	0x0000a570


	//   ....[4]....
        /*0314*/ 	.word	0x0000b510


	//----- nvinfo : EIATTR_MAX_THREADS
	.align		4
.L_37:
        /*0318*/ 	.byte	0x04, 0x05
        /*031a*/ 	.short	(.L_39 - .L_38)
.L_38:
        /*031c*/ 	.word	0x00000180
        /*0320*/ 	.word	0x00000001
        /*0324*/ 	.word	0x00000001


	//----- nvinfo : EIATTR_CRS_STACK_SIZE
	.align		4
.L_39:
        /*0328*/ 	.byte	0x04, 0x1e
        /*032a*/ 	.short	(.L_41 - .L_40)
.L_40:
        /*032c*/ 	.word	0x00000000


	//----- nvinfo : EIATTR_CBANK_PARAM_SIZE
	.align		4
.L_41:
        /*0330*/ 	.byte	0x03, 0x19
        /*0332*/ 	.short	0x0470


	//----- nvinfo : EIATTR_PARAM_CBANK
	.align		4
        /*0334*/ 	.byte	0x04, 0x0a
        /*0336*/ 	.short	(.L_43 - .L_42)
	.align		4
.L_42:
        /*0338*/ 	.word	index@(.nv.constant0._ZN7cutlass13device_kernelINS_4gemm6kernel13GemmUniversalIN4cute5tupleIJiiiiEEENS1_10collective13CollectiveMmaINS1_34MainloopSm90TmaGmmaWarpSpecializedILi4ENS5_IJNS4_1CILi1EEESB_SB_EEENS1_32KernelTmaWarpSpecializedPingpongEEENS5_IJNSA_ILi64EEENSA_ILi256EEENSA_ILi32EEEEEENS_10tfloat32_tENS5_IJlSB_lEEESJ_SK_NS4_8TiledMMAINS4_8MMA_AtomIJNS4_4SM904GMMA30MMA_64x256x8_F32TF32TF32_SS_TNILNSO_7ScaleInE1ELSQ_1EEEEEENS4_6LayoutISC_NS5_IJNSA_ILi0EEESU_SU_EEEEENS5_IJNS4_10UnderscoreESX_SX_EEEEENS4_13SM90_TMA_LOADENS4_14ComposedLayoutINS4_7SwizzleILi3ELi4ELi3EEENS4_18smem_ptr_flag_bitsILi32EEENST_INS5_IJNSA_ILi8EEESH_EEENS5_IJSH_SB_EEEEEEEvNS4_8identityES10_S1A_vS1B_EENS_8epilogue10collective6detail29Sm90TmaWarpSpecializedAdapterINS1E_15DefaultEpilogueISJ_SK_SK_NS1D_6thread17LinearCombinationISJ_Li1EffLNS1I_9ScaleType4KindE0ELNS_15FloatRoundStyleE2ESJ_EENS1_15EpilogueDefaultEEEEEvvEEEEvNT_6ParamsE)
        /*033c*/ 	.short	0x0210
        /*033e*/ 	.short	0x0470


	//----- nvinfo : EIATTR_SW_WAR
	.align		4
.L_43:
        /*0340*/ 	.byte	0x04, 0x36
        /*0342*/ 	.short	(.L_45 - .L_44)
.L_44:
        /*0344*/ 	.word	0x00000008
.L_45:


//--------------------- .nv.callgraph             --------------------------
	.section	.nv.callgraph,"",@"SHT_CUDA_CALLGRAPH"
	.align	4
	.sectionentsize	8
	.align		4
        /*0000*/ 	.word	0x00000000
	.align		4
        /*0004*/ 	.word	0xffffffff
	.align		4
        /*0008*/ 	.word	index@(_ZN7cutlass13device_kernelINS_4gemm6kernel13GemmUniversalIN4cute5tupleIJiiiiEEENS1_10collective13CollectiveMmaINS1_34MainloopSm90TmaGmmaWarpSpecializedILi4ENS5_IJNS4_1CILi1EEESB_SB_EEENS1_32KernelTmaWarpSpecializedPingpongEEENS5_IJNSA_ILi64EEENSA_ILi256EEENSA_ILi32EEEEEENS_10tfloat32_tENS5_IJlSB_lEEESJ_SK_NS4_8TiledMMAINS4_8MMA_AtomIJNS4_4SM904GMMA30MMA_64x256x8_F32TF32TF32_SS_TNILNSO_7ScaleInE1ELSQ_1EEEEEENS4_6LayoutISC_NS5_IJNSA_ILi0EEESU_SU_EEEEENS5_IJNS4_10UnderscoreESX_SX_EEEEENS4_13SM90_TMA_LOADENS4_14ComposedLayoutINS4_7SwizzleILi3ELi4ELi3EEENS4_18smem_ptr_flag_bitsILi32EEENST_INS5_IJNSA_ILi8EEESH_EEENS5_IJSH_SB_EEEEEEEvNS4_8identityES10_S1A_vS1B_EENS_8epilogue10collective6detail29Sm90TmaWarpSpecializedAdapterINS1E_15DefaultEpilogueISJ_SK_SK_NS1D_6thread17LinearCombinationISJ_Li1EffLNS1I_9ScaleType4KindE0ELNS_15FloatRoundStyleE2ESJ_EENS1_15EpilogueDefaultEEEEEvvEEEEvNT_6ParamsE)
	.align		4
        /*000c*/ 	.word	index@(__assertfail)
	.align		4
        /*0010*/ 	.word	0x00000000
	.align		4
        /*0014*/ 	.word	0xfffffffe
	.align		4
        /*0018*/ 	.word	0x00000000
	.align		4
        /*001c*/ 	.word	0xfffffffd
	.align		4
        /*0020*/ 	.word	0x00000000
	.align		4
        /*0024*/ 	.word	0xfffffffc


//--------------------- .nv.constant4             --------------------------
	.section	.nv.constant4,"a",@progbits
	.align	8
	.align		8
.nv.constant4:
        /*0000*/ 	.dword	__assertfail
	.align		8
        /*0008*/ 	.dword	__unnamed_1
	.align		8
        /*0010*/ 	.dword	_ZN39_INTERNAL_f2b57fbe_4_k_cu_7193181d_60894cuda3std3__45__cpo5beginE
	.align		8
        /*0018*/ 	.dword	_ZN39_INTERNAL_f2b57fbe_4_k_cu_7193181d_60894cuda3std3__45__cpo3endE
	.align		8
        /*0020*/ 	.dword	_ZN39_INTERNAL_f2b57fbe_4_k_cu_7193181d_60894cuda3std3__45__cpo6cbeginE
	.align		8
        /*0028*/ 	.dword	_ZN39_INTERNAL_f2b57fbe_4_k_cu_7193181d_60894cuda3std3__45__cpo4cendE
	.align		8
        /*0030*/ 	.dword	_ZN39_INTERNAL_f2b57fbe_4_k_cu_7193181d_60894cuda3std3__441_GLOBAL__N__f2b57fbe_4_k_cu_7193181d_60896ignoreE
	.align		8
        /*0038*/ 	.dword	_ZN39_INTERNAL_f2b57fbe_4_k_cu_7193181d_60894cuda3std3__419piecewise_constructE
	.align		8
        /*0040*/ 	.dword	_ZN39_INTERNAL_f2b57fbe_4_k_cu_7193181d_60894cuda3std3__48in_placeE
	.align		8
        /*0048*/ 	.dword	_ZN39_INTERNAL_f2b57fbe_4_k_cu_7193181d_60894cuda3std6ranges3__45__cpo4swapE
	.align		8
        /*0050*/ 	.dword	_ZN39_INTERNAL_f2b57fbe_4_k_cu_7193181d_60894cuda3std6ranges3__45__cpo9iter_moveE
	.align		8
        /*0058*/ 	.dword	_ZN39_INTERNAL_f2b57fbe_4_k_cu_7193181d_60894cute7productE
	.align		8
        /*0060*/ 	.dword	_ZN39_INTERNAL_f2b57fbe_4_k_cu_7193181d_60894cute1_E
	.align		8
        /*0068*/ 	.dword	$str$22
	.align		8
        /*0070*/ 	.dword	$str$23


//--------------------- .text._ZN7cutlass13device_kernelINS_4gemm6kernel13GemmUniversalIN4cute5tupleIJiiiiEEENS1_10collective13CollectiveMmaINS1_34MainloopSm90TmaGmmaWarpSpecializedILi4ENS5_IJNS4_1CILi1EEESB_SB_EEENS1_32KernelTmaWarpSpecializedPingpongEEENS5_IJNSA_ILi64EEENSA_ILi256EEENSA_ILi32EEEEEENS_10tfloat32_tENS5_IJlSB_lEEESJ_SK_NS4_8TiledMMAINS4_8MMA_AtomIJNS4_4SM904GMMA30MMA_64x256x8_F32TF32TF32_SS_TNILNSO_7ScaleInE1ELSQ_1EEEEEENS4_6LayoutISC_NS5_IJNSA_ILi0EEESU_SU_EEEEENS5_IJNS4_10UnderscoreESX_SX_EEEEENS4_13SM90_TMA_LOADENS4_14ComposedLayoutINS4_7SwizzleILi3ELi4ELi3EEENS4_18smem_ptr_flag_bitsILi32EEENST_INS5_IJNSA_ILi8EEESH_EEENS5_IJSH_SB_EEEEEEEvNS4_8identityES10_S1A_vS1B_EENS_8epilogue10collective6detail29Sm90TmaWarpSpecializedAdapterINS1E_15DefaultEpilogueISJ_SK_SK_NS1D_6thread17LinearCombinationISJ_Li1EffLNS1I_9ScaleType4KindE0ELNS_15FloatRoundStyleE2ESJ_EENS1_15EpilogueDefaultEEEEEvvEEEEvNT_6ParamsE --------------------------
	.section	.text._ZN7cutlass13device_kernelINS_4gemm6kernel13GemmUniversalIN4cute5tupleIJiiiiEEENS1_10collective13CollectiveMmaINS1_34MainloopSm90TmaGmmaWarpSpecializedILi4ENS5_IJNS4_1CILi1EEESB_SB_EEENS1_32KernelTmaWarpSpecializedPingpongEEENS5_IJNSA_ILi64EEENSA_ILi256EEENSA_ILi32EEEEEENS_10tfloat32_tENS5_IJlSB_lEEESJ_SK_NS4_8TiledMMAINS4_8MMA_AtomIJNS4_4SM904GMMA30MMA_64x256x8_F32TF32TF32_SS_TNILNSO_7ScaleInE1ELSQ_1EEEEEENS4_6LayoutISC_NS5_IJNSA_ILi0EEESU_SU_EEEEENS5_IJNS4_10UnderscoreESX_SX_EEEEENS4_13SM90_TMA_LOADENS4_14ComposedLayoutINS4_7SwizzleILi3ELi4ELi3EEENS4_18smem_ptr_flag_bitsILi32EEENST_INS5_IJNSA_ILi8EEESH_EEENS5_IJSH_SB_EEEEEEEvNS4_8identityES10_S1A_vS1B_EENS_8epilogue10collective6detail29Sm90TmaWarpSpecializedAdapterINS1E_15DefaultEpilogueISJ_SK_SK_NS1D_6thread17LinearCombinationISJ_Li1EffLNS1I_9ScaleType4KindE0ELNS_15FloatRoundStyleE2ESJ_EENS1_15EpilogueDefaultEEEEEvvEEEEvNT_6ParamsE,"ax",@progbits
	.align	128
.text._ZN7cutlass13device_kernelINS_4gemm6kernel13GemmUniversalIN4cute5tupleIJiiiiEEENS1_10collective13CollectiveMmaINS1_34MainloopSm90TmaGmmaWarpSpecializedILi4ENS5_IJNS4_1CILi1EEESB_SB_EEENS1_32KernelTmaWarpSpecializedPingpongEEENS5_IJNSA_ILi64EEENSA_ILi256EEENSA_ILi32EEEEEENS_10tfloat32_tENS5_IJlSB_lEEESJ_SK_NS4_8TiledMMAINS4_8MMA_AtomIJNS4_4SM904GMMA30MMA_64x256x8_F32TF32TF32_SS_TNILNSO_7ScaleInE1ELSQ_1EEEEEENS4_6LayoutISC_NS5_IJNSA_ILi0EEESU_SU_EEEEENS5_IJNS4_10UnderscoreESX_SX_EEEEENS4_13SM90_TMA_LOADENS4_14ComposedLayoutINS4_7SwizzleILi3ELi4ELi3EEENS4_18smem_ptr_flag_bitsILi32EEENST_INS5_IJNSA_ILi8EEESH_EEENS5_IJSH_SB_EEEEEEEvNS4_8identityES10_S1A_vS1B_EENS_8epilogue10collective6detail29Sm90TmaWarpSpecializedAdapterINS1E_15DefaultEpilogueISJ_SK_SK_NS1D_6thread17LinearCombinationISJ_Li1EffLNS1I_9ScaleType4KindE0ELNS_15FloatRoundStyleE2ESJ_EENS1_15EpilogueDefaultEEEEEvvEEEEvNT_6ParamsE:
        .type           _ZN7cutlass13device_kernelINS_4gemm6kernel13GemmUniversalIN4cute5tupleIJiiiiEEENS1_10collective13CollectiveMmaINS1_34MainloopSm90TmaGmmaWarpSpecializedILi4ENS5_IJNS4_1CILi1EEESB_SB_EEENS1_32KernelTmaWarpSpecializedPingpongEEENS5_IJNSA_ILi64EEENSA_ILi256EEENSA_ILi32EEEEEENS_10tfloat32_tENS5_IJlSB_lEEESJ_SK_NS4_8TiledMMAINS4_8MMA_AtomIJNS4_4SM904GMMA30MMA_64x256x8_F32TF32TF32_SS_TNILNSO_7ScaleInE1ELSQ_1EEEEEENS4_6LayoutISC_NS5_IJNSA_ILi0EEESU_SU_EEEEENS5_IJNS4_10UnderscoreESX_SX_EEEEENS4_13SM90_TMA_LOADENS4_14ComposedLayoutINS4_7SwizzleILi3ELi4ELi3EEENS4_18smem_ptr_flag_bitsILi32EEENST_INS5_IJNSA_ILi8EEESH_EEENS5_IJSH_SB_EEEEEEEvNS4_8identityES10_S1A_vS1B_EENS_8epilogue10collective6detail29Sm90TmaWarpSpecializedAdapterINS1E_15DefaultEpilogueISJ_SK_SK_NS1D_6thread17LinearCombinationISJ_Li1EffLNS1I_9ScaleType4KindE0ELNS_15FloatRoundStyleE2ESJ_EENS1_15EpilogueDefaultEEEEEvvEEEEvNT_6ParamsE,@function
        .size           _ZN7cutlass13device_kernelINS_4gemm6kernel13GemmUniversalIN4cute5tupleIJiiiiEEENS1_10collective13CollectiveMmaINS1_34MainloopSm90TmaGmmaWarpSpecializedILi4ENS5_IJNS4_1CILi1EEESB_SB_EEENS1_32KernelTmaWarpSpecializedPingpongEEENS5_IJNSA_ILi64EEENSA_ILi256EEENSA_ILi32EEEEEENS_10tfloat32_tENS5_IJlSB_lEEESJ_SK_NS4_8TiledMMAINS4_8MMA_AtomIJNS4_4SM904GMMA30MMA_64x256x8_F32TF32TF32_SS_TNILNSO_7ScaleInE1ELSQ_1EEEEEENS4_6LayoutISC_NS5_IJNSA_ILi0EEESU_SU_EEEEENS5_IJNS4_10UnderscoreESX_SX_EEEEENS4_13SM90_TMA_LOADENS4_14ComposedLayoutINS4_7SwizzleILi3ELi4ELi3EEENS4_18smem_ptr_flag_bitsILi32EEENST_INS5_IJNSA_ILi8EEESH_EEENS5_IJSH_SB_EEEEEEEvNS4_8identityES10_S1A_vS1B_EENS_8epilogue10collective6detail29Sm90TmaWarpSpecializedAdapterINS1E_15DefaultEpilogueISJ_SK_SK_NS1D_6thread17LinearCombinationISJ_Li1EffLNS1I_9ScaleType4KindE0ELNS_15FloatRoundStyleE2ESJ_EENS1_15EpilogueDefaultEEEEEvvEEEEvNT_6ParamsE,(.L_x_324 - _ZN7cutlass13device_kernelINS_4gemm6kernel13GemmUniversalIN4cute5tupleIJiiiiEEENS1_10collective13CollectiveMmaINS1_34MainloopSm90TmaGmmaWarpSpecializedILi4ENS5_IJNS4_1CILi1EEESB_SB_EEENS1_32KernelTmaWarpSpecializedPingpongEEENS5_IJNSA_ILi64EEENSA_ILi256EEENSA_ILi32EEEEEENS_10tfloat32_tENS5_IJlSB_lEEESJ_SK_NS4_8TiledMMAINS4_8MMA_AtomIJNS4_4SM904GMMA30MMA_64x256x8_F32TF32TF32_SS_TNILNSO_7ScaleInE1ELSQ_1EEEEEENS4_6LayoutISC_NS5_IJNSA_ILi0EEESU_SU_EEEEENS5_IJNS4_10UnderscoreESX_SX_EEEEENS4_13SM90_TMA_LOADENS4_14ComposedLayoutINS4_7SwizzleILi3ELi4ELi3EEENS4_18smem_ptr_flag_bitsILi32EEENST_INS5_IJNSA_ILi8EEESH_EEENS5_IJSH_SB_EEEEEEEvNS4_8identityES10_S1A_vS1B_EENS_8epilogue10collective6detail29Sm90TmaWarpSpecializedAdapterINS1E_15DefaultEpilogueISJ_SK_SK_NS1D_6thread17LinearCombinationISJ_Li1EffLNS1I_9ScaleType4KindE0ELNS_15FloatRoundStyleE2ESJ_EENS1_15EpilogueDefaultEEEEEvvEEEEvNT_6ParamsE)
        .other          _ZN7cutlass13device_kernelINS_4gemm6kernel13GemmUniversalIN4cute5tupleIJiiiiEEENS1_10collective13CollectiveMmaINS1_34MainloopSm90TmaGmmaWarpSpecializedILi4ENS5_IJNS4_1CILi1EEESB_SB_EEENS1_32KernelTmaWarpSpecializedPingpongEEENS5_IJNSA_ILi64EEENSA_ILi256EEENSA_ILi32EEEEEENS_10tfloat32_tENS5_IJlSB_lEEESJ_SK_NS4_8TiledMMAINS4_8MMA_AtomIJNS4_4SM904GMMA30MMA_64x256x8_F32TF32TF32_SS_TNILNSO_7ScaleInE1ELSQ_1EEEEEENS4_6LayoutISC_NS5_IJNSA_ILi0EEESU_SU_EEEEENS5_IJNS4_10UnderscoreESX_SX_EEEEENS4_13SM90_TMA_LOADENS4_14ComposedLayoutINS4_7SwizzleILi3ELi4ELi3EEENS4_18smem_ptr_flag_bitsILi32EEENST_INS5_IJNSA_ILi8EEESH_EEENS5_IJSH_SB_EEEEEEEvNS4_8identityES10_S1A_vS1B_EENS_8epilogue10collective6detail29Sm90TmaWarpSpecializedAdapterINS1E_15DefaultEpilogueISJ_SK_SK_NS1D_6thread17LinearCombinationISJ_Li1EffLNS1I_9ScaleType4KindE0ELNS_15FloatRoundStyleE2ESJ_EENS1_15EpilogueDefaultEEEEEvvEEEEvNT_6ParamsE,@"STO_CUDA_ENTRY STV_DEFAULT"
_ZN7cutlass13device_kernelINS_4gemm6kernel13GemmUniversalIN4cute5tupleIJiiiiEEENS1_10collective13CollectiveMmaINS1_34MainloopSm90TmaGmmaWarpSpecializedILi4ENS5_IJNS4_1CILi1EEESB_SB_EEENS1_32KernelTmaWarpSpecializedPingpongEEENS5_IJNSA_ILi64EEENSA_ILi256EEENSA_ILi32EEEEEENS_10tfloat32_tENS5_IJlSB_lEEESJ_SK_NS4_8TiledMMAINS4_8MMA_AtomIJNS4_4SM904GMMA30MMA_64x256x8_F32TF32TF32_SS_TNILNSO_7ScaleInE1ELSQ_1EEEEEENS4_6LayoutISC_NS5_IJNSA_ILi0EEESU_SU_EEEEENS5_IJNS4_10UnderscoreESX_SX_EEEEENS4_13SM90_TMA_LOADENS4_14ComposedLayoutINS4_7SwizzleILi3ELi4ELi3EEENS4_18smem_ptr_flag_bitsILi32EEENST_INS5_IJNSA_ILi8EEESH_EEENS5_IJSH_SB_EEEEEEEvNS4_8identityES10_S1A_vS1B_EENS_8epilogue10collective6detail29Sm90TmaWarpSpecializedAdapterINS1E_15DefaultEpilogueISJ_SK_SK_NS1D_6thread17LinearCombinationISJ_Li1EffLNS1I_9ScaleType4KindE0ELNS_15FloatRoundStyleE2ESJ_EENS1_15EpilogueDefaultEEEEEvvEEEEvNT_6ParamsE:
[----:B------:R-:W0:Y:S01]  /*0000*/  LDC R1, c[0x0][0x28] ;  /* 0x00000a00ff017b82 */ /* 0x000e220000000800 */
[----:B------:R-:W1:Y:S01]  /*0010*/  S2R R4, SR_TID.X ;  /* 0x0000000000047919 */ /* 0x000e620000002100 */
[----:B------:R-:W-:Y:S01]  /*0020*/  ELECT P0, URZ, PT ;  /* 0x00000000003f782f */ /* 0x000fe20003800000 */
[----:B------:R-:W-:Y:S01]  /*0030*/  BSSY B0, `(.L_x_0) ;  /* 0x0000014000007945 */ /* 0x000fe20003800000 */
[----:B-1----:R-:W-:-:S05]  /*0040*/  SHF.R.U32.HI R0, RZ, 0x5, R4 ;  /* 0x00000005ff007819 */ /* 0x002fca0000011604 */
[----:B------:R-:W1:Y:S02]  /*0050*/  SHFL.IDX PT, R2, R0, RZ, 0x1f ;  /* 0x00001fff00027589 */ /* 0x000e6400000e0000 */
[----:B-1----:R-:W-:Y:S02]  /*0060*/  R2UR UR8, R2 ;  /* 0x00000000020872ca */ /* 0x002fe400000e0000 */
[----:B------:R-:W-:-:S05]  /*0070*/  SHF.R.U32.HI R2, RZ, 0x7, R4 ;  /* 0x00000007ff027819 */ /* 0x000fca0000011604 */
[----:B------:R1:W2:Y:S06]  /*0080*/  SHFL.IDX PT, R3, R2, RZ, 0x1f ;  /* 0x00001fff02037589 */ /* 0x0002ac00000e0000 */
[----:B------:R-:W-:Y:S02]  /*0090*/  USHF.R.S32.HI UR4, URZ, 0x1f, UR8 ;  /* 0x0000001f3f047899 */ /* 0x000fe40008011408 */
[----:B------:R-:W-:Y:S02]  /*00a0*/  ISETP.NE.OR P0, PT, RZ, UR8, !P0 ;  /* 0x00000008ff007c0c */ /* 0x000fe4000c705670 */
[----:B------:R-:W-:-:S04]  /*00b0*/  ULEA.HI UR4, UR4, UR8, URZ, 0x2 ;  /* 0x0000000804047291 */ /* 0x000fc8000f8f103f */
[----:B------:R-:W-:-:S04]  /*00c0*/  ULOP3.LUT UR4, UR4, 0xfffffffc, URZ, 0xc0, !UPT ;  /* 0xfffffffc04047892 */ /* 0x000fc8000f8ec03f */
[----:B------:R-:W-:-:S03]  /*00d0*/  UIADD3 UR8, UR8, -UR4, URZ ;  /* 0x8000000408087290 */ /* 0x000fc6000fffe03f */
[----:B01----:R-:W-:Y:S09]  /*00e0*/  @P0 BRA `(.L_x_1) ;  /* 0x0000000000200947 */ /* 0x003ff20003800000 */
[----:B------:R-:W-:Y:S02]  /*00f0*/  ULDC.64 UR4, c[0x0][0x198] ;  /* 0x0000660000047ab9 */ /* 0x000fe40000000a00 */
[----:B------:R-:W-:Y:S02]  /*0100*/  UIADD3 UR6, UP0, UR4, 0xf0, URZ ;  /* 0x000000f004067890 */ /* 0x000fe4000ff1e03f */
[----:B------:R-:W-:Y:S02]  /*0110*/  UIADD3 UR4, UP1, UR4, 0x1f0, URZ ;  /* 0x000001f004047890 */ /* 0x000fe4000ff3e03f */
[----:B------:R-:W-:Y:S02]  /*0120*/  UIADD3.X UR7, URZ, UR5, URZ, UP0, !UPT ;  /* 0x000000053f077290 */ /* 0x000fe400087fe43f */
[----:B------:R-:W-:-:S07]  /*0130*/  UIADD3.X UR5, URZ, UR5, URZ, UP1, !UPT ;  /* 0x000000053f057290 */ /* 0x000fce0008ffe43f */
[----:B------:R0:W-:Y:S02]  /*0140*/  UTMACCTL.PF [UR6] ;  /* 0x00000000060079b9 */ /* 0x0001e40008040000 */
[----:B------:R0:W-:Y:S02]  /*0150*/  UTMACCTL.PF [UR4] ;  /* 0x00000000040079b9 */ /* 0x0001e40008040000 */
[----:B0-----:R-:W-:Y:S01]  /*0160*/  NOP ;  /* 0x0000000000007918 */ /* 0x001fe20000000000 */
.L_x_1:
[----:B------:R-:W-:Y:S05]  /*0170*/  BSYNC B0 ;  /* 0x0000000000007941 */ /* 0x000fea0003800000 */
.L_x_0:
[----:B------:R-:W0:Y:S01]  /*0180*/  SHFL.IDX PT, R5, R0, RZ, 0x1f ;  /* 0x00001fff00057589 */ /* 0x000e2200000e0000 */
[----:B--2---:R-:W-:Y:S01]  /*0190*/  R2UR UR15, R3 ;  /* 0x00000000030f72ca */ /* 0x004fe200000e0000 */
[----:B------:R-:W-:-:S04]  /*01a0*/  UISETP.NE.AND UP0, UPT, UR8, 0x3, UPT ;  /* 0x000000030800788c */ /* 0x000fc8000bf05270 */
[----:B------:R-:W-:-:S08]  /*01b0*/  UISETP.EQ.OR UP0, UPT, UR8, URZ, !UP0 ;  /* 0x0000003f0800728c */ /* 0x000fd0000c702670 */
[----:B------:R-:W-:Y:S02]  /*01c0*/  UIADD3 UR18, UR15, -0x1, URZ ;  /* 0xffffffff0f127890 */ /* 0x000fe4000fffe03f */
[----:B------:R-:W-:Y:S02]  /*01d0*/  UISETP.EQ.AND UP0, UPT, UR15, URZ, UP0 ;  /* 0x0000003f0f00728c */ /* 0x000fe40008702270 */
[----:B------:R-:W-:Y:S02]  /*01e0*/  UISETP.GE.U32.AND UP1, UPT, UR18, 0x2, UPT ;  /* 0x000000021200788c */ /* 0x000fe4000bf26070 */
[----:B------:R-:W-:Y:S01]  /*01f0*/  USEL UR41, URZ, 0x1, !UP0 ;  /* 0x000000013f297887 */ /* 0x000fe2000c000000 */
[----:B0-----:R-:W-:-:S03]  /*0200*/  ISETP.NE.AND P0, PT, R5, RZ, PT ;  /* 0x000000ff0500720c */ /* 0x001fc60003f05270 */
[----:B------:R-:W-:-:S10]  /*0210*/  USEL UR41, UR41, 0x2, UP1 ;  /* 0x0000000229297887 */ /* 0x000fd40008800000 */
[----:B------:R-:W-:Y:S05]  /*0220*/  @P0 BRA `(.L_x_2) ;  /* 0x0000000000580947 */ /* 0x000fea0003800000 */
[----:B------:R-:W0:Y:S01]  /*0230*/  S2UR UR9, SR_CgaCtaId ;  /* 0x00000000000979c3 */ /* 0x000e220000008800 */
[----:B------:R-:W-:Y:S01]  /*0240*/  UMOV UR4, 0x400 ;  /* 0x0000040000047882 */ /* 0x000fe20000000000 */
[----:B------:R-:W-:Y:S01]  /*0250*/  UMOV UR5, 0x1 ;  /* 0x0000000100057882 */ /* 0x000fe20000000000 */
[----:B------:R-:W-:Y:S01]  /*0260*/  UMOV UR6, 0x80 ;  /* 0x0000008000067882 */ /* 0x000fe20000000000 */
[----:B------:R-:W-:Y:S01]  /*0270*/  ELECT P0, URZ, PT ;  /* 0x00000000003f782f */ /* 0x000fe20003800000 */
[----:B------:R-:W-:-:S04]  /*0280*/  UIADD3 UR6, -UR6, 0x100000, URZ ;  /* 0x0010000006067890 */ /* 0x000fc8000fffe13f */
[----:B------:R-:W-:Y:S02]  /*0290*/  USHF.L.U32 UR7, UR6, 0xb, URZ ;  /* 0x0000000b06077899 */ /* 0x000fe4000800063f */
[----:B------:R-:W-:Y:S02]  /*02a0*/  USHF.L.U32 UR6, UR6, 0x1, URZ ;  /* 0x0000000106067899 */ /* 0x000fe4000800063f */
[----:B0-----:R-:W-:Y:S02]  /*02b0*/  ULEA UR9, UR9, UR4, 0x18 ;  /* 0x0000000409097291 */ /* 0x001fe4000f8ec03f */
[----:B------:R-:W-:-:S04]  /*02c0*/  UIADD3 UR4, -UR5, 0x100000, URZ ;  /* 0x0010000005047890 */ /* 0x000fc8000fffe13f */
[----:B------:R-:W-:Y:S02]  /*02d0*/  USHF.L.U32 UR5, UR4, 0xb, URZ ;  /* 0x0000000b04057899 */ /* 0x000fe4000800063f */
[----:B------:R-:W-:Y:S01]  /*02e0*/  USHF.L.U32 UR4, UR4, 0x1, URZ ;  /* 0x0000000104047899 */ /* 0x000fe2000800063f */
[----:B------:R-:W0:Y:S11]  /*02f0*/  FENCE.VIEW.ASYNC.S ;  /* 0x00000000000073c6 */ /* 0x000e360000000000 */
[----:B0-----:R0:W1:Y:S01]  /*0300*/  SYNCS.EXCH.64 URZ, [UR9], UR4 ;  /* 0x00000004093f75b2 */ /* 0x0010620008000100 */
[----:B------:R0:W2:Y:S01]  /*0310*/  SYNCS.EXCH.64 URZ, [UR9+0x20], UR6 ;  /* 0x00002006093f75b2 */ /* 0x0000a20008000100 */
[----:B------:R0:W3:Y:S01]  /*0320*/  SYNCS.EXCH.64 URZ, [UR9+0x8], UR4 ;  /* 0x00000804093f75b2 */ /* 0x0000e20008000100 */
[----:B------:R0:W4:Y:S01]  /*0330*/  SYNCS.EXCH.64 URZ, [UR9+0x28], UR6 ;  /* 0x00002806093f75b2 */ /* 0x0001220008000100 */
[----:B------:R0:W0:Y:S01]  /*0340*/  SYNCS.EXCH.64 URZ, [UR9+0x10], UR4 ;  /* 0x00001004093f75b2 */ /* 0x0000220008000100 */
[----:B------:R0:W0:Y:S01]  /*0350*/  SYNCS.EXCH.64 URZ, [UR9+0x30], UR6 ;  /* 0x00003006093f75b2 */ /* 0x0000220008000100 */
[----:B------:R0:W0:Y:S01]  /*0360*/  SYNCS.EXCH.64 URZ, [UR9+0x18], UR4 ;  /* 0x00001804093f75b2 */ /* 0x0000220008000100 */
[----:B------:R0:W0:Y:S01]  /*0370*/  SYNCS.EXCH.64 URZ, [UR9+0x38], UR6 ;  /* 0x00003806093f75b2 */ /* 0x0000220008000100 */
[----:B------:R-:W-:Y:S01]  /*0380*/  NOP ;  /* 0x0000000000007918 */ /* 0x000fe20000000000 */
.L_x_2:
[----:B------:R-:W5:Y:S01]  /*0390*/  SHFL.IDX PT, R5, R0, RZ, 0x1f ;  /* 0x00001fff00057589 */ /* 0x000f6200000e0000 */
[----:B------:R-:W-:Y:S01]  /*03a0*/  ELECT P0, URZ, PT ;  /* 0x00000000003f782f */ /* 0x000fe20003800000 */
[----:B------:R-:W-:Y:S01]  /*03b0*/  NOP ;  /* 0x0000000000007918 */ /* 0x000fe20000000000 */
[----:B------:R-:W-:Y:S01]  /*03c0*/  ELECT P1, URZ, PT ;  /* 0x00000000003f782f */ /* 0x000fe20003820000 */
[----:B------:R-:W1:Y:S01]  /*03d0*/  SHFL.IDX PT, R3, R0, RZ, 0x1f ;  /* 0x00001fff00037589 */ /* 0x000e6200000e0000 */
[----:B0-----:R-:W-:Y:S01]  /*03e0*/  UMOV UR4, 0x20 ;  /* 0x0000002000047882 */ /* 0x001fe20000000000 */
[----:B------:R-:W-:Y:S01]  /*03f0*/  UMOV UR12, 0x80 ;  /* 0x00000080000c7882 */ /* 0x000fe20000000000 */
[----:B------:R-:W-:Y:S01]  /*0400*/  NOP ;  /* 0x0000000000007918 */ /* 0x000fe20000000000 */
[----:B------:R0:W0:Y:S01]  /*0410*/  SHFL.IDX PT, R0, R2, RZ, 0x1f ;  /* 0x00001fff02007589 */ /* 0x00002200000e0000 */
[----:B------:R-:W-:Y:S01]  /*0420*/  ULDC.64 UR50, c[0x0][0x208] ;  /* 0x0000820000327ab9 */ /* 0x000fe20000000a00 */
[----:B-----5:R-:W-:-:S02]  /*0430*/  ISETP.NE.OR P0, PT, R5, RZ, !P0 ;  /* 0x000000ff0500720c */ /* 0x020fc40004705670 */
[----:B-1----:R-:W-:Y:S02]  /*0440*/  ISETP.NE.OR P1, PT, R3, RZ, !P1 ;  /* 0x000000ff0300720c */ /* 0x002fe40004f25670 */
[----:B------:R-:W-:-:S04]  /*0450*/  SHF.R.S32.HI R3, RZ, 0x1f, R4 ;  /* 0x0000001fff037819 */ /* 0x000fc80000011404 */
[----:B------:R-:W-:-:S05]  /*0460*/  LEA.HI R3, R3, R4, RZ, 0x7 ;  /* 0x0000000403037211 */ /* 0x000fca00078f38ff */
[----:B------:R-:W-:Y:S01]  /*0470*/  VOTEU.ALL UP0, P0 ;  /* 0x00000000003f7886 */ /* 0x000fe20000000000 */
[----:B------:R-:W-:Y:S01]  /*0480*/  LOP3.LUT R3, R3, 0xffffff80, RZ, 0xc0, !PT ;  /* 0xffffff8003037812 */ /* 0x000fe200078ec0ff */
[----:B------:R-:W-:-:S03]  /*0490*/  VOTEU.ALL UP1, P1 ;  /* 0x00000000003f7886 */ /* 0x000fc60000820000 */
[----:B------:R-:W1:Y:S01]  /*04a0*/  @!UP0 S2UR UR7, SR_CgaCtaId ;  /* 0x00000000000789c3 */ /* 0x000e620000008800 */
[----:B------:R-:W-:Y:S01]  /*04b0*/  @!UP0 UMOV UR6, 0x400 ;  /* 0x0000040000068882 */ /* 0x000fe20000000000 */
[----:B------:R-:W-:-:S04]  /*04c0*/  @!UP0 UIADD3 UR4, -UR4, 0x100000, URZ ;  /* 0x0010000004048890 */ /* 0x000fc8000fffe13f */
[----:B------:R-:W-:Y:S02]  /*04d0*/  @!UP0 USHF.L.U32 UR5, UR4, 0xb, URZ ;  /* 0x0000000b04058899 */ /* 0x000fe4000800063f */
[----:B------:R-:W-:Y:S01]  /*04e0*/  @!UP0 USHF.L.U32 UR4, UR4, 0x1, URZ ;  /* 0x0000000104048899 */ /* 0x000fe2000800063f */
[----:B------:R-:W-:Y:S01]  /*04f0*/  IMAD.IADD R3, R4, 0x1, -R3 ;  /* 0x0000000104037824 */ /* 0x000fe200078e0a03 */
[----:B------:R-:W-:Y:S01]  /*0500*/  @!UP1 UMOV UR10, 0x400 ;  /* 0x00000400000a9882 */ /* 0x000fe20000000000 */
[----:B------:R-:W-:Y:S01]  /*0510*/  VOTEU.ALL UP2, P1 ;  /* 0x00000000003f7886 */ /* 0x000fe20000840000 */
[----:B------:R-:W-:Y:S01]  /*0520*/  VOTEU.ALL UP3, P1 ;  /* 0x00000000003f7886 */ /* 0x000fe20000860000 */
[----:B------:R-:W-:Y:S01]  /*0530*/  VOTEU.ALL UP4, P1 ;  /* 0x00000000003f7886 */ /* 0x000fe20000880000 */
[----:B------:R-:W5:Y:S01]  /*0540*/  @!UP1 S2UR UR11, SR_CgaCtaId ;  /* 0x00000000000b99c3 */ /* 0x000f620000008800 */
[----:B------:R-:W-:Y:S01]  /*0550*/  VOTEU.ALL UP5, P1 ;  /* 0x00000000003f7886 */ /* 0x000fe200008a0000 */
[----:B------:R-:W-:Y:S01]  /*0560*/  ISETP.NE.AND P1, PT, RZ, UR15, PT ;  /* 0x0000000fff007c0c */ /* 0x000fe2000bf25270 */
[----:B-1----:R-:W-:-:S02]  /*0570*/  @!UP0 ULEA UR9, UR7, UR6, 0x18 ;  /* 0x0000000607098291 */ /* 0x002fc4000f8ec03f */
[----:B------:R-:W-:-:S04]  /*0580*/  @!UP1 UIADD3 UR6, -UR12, 0x100000, URZ ;  /* 0x001000000c069890 */ /* 0x000fc8000fffe13f */
[----:B------:R-:W-:Y:S02]  /*0590*/  @!UP1 USHF.L.U32 UR7, UR6, 0xb, URZ ;  /* 0x0000000b06079899 */ /* 0x000fe4000800063f */
[----:B------:R-:W-:Y:S01]  /*05a0*/  @!UP1 USHF.L.U32 UR6, UR6, 0x1, URZ ;  /* 0x0000000106069899 */ /* 0x000fe2000800063f */
[----:B------:R-:W-:Y:S01]  /*05b0*/  VOTEU.ALL UP0, P0 ;  /* 0x00000000003f7886 */ /* 0x000fe20000000000 */
[----:B-----5:R-:W-:Y:S01]  /*05c0*/  @!UP1 ULEA UR10, UR11, UR10, 0x18 ;  /* 0x0000000a0b0a9291 */ /* 0x020fe2000f8ec03f */
[----:B------:R-:W-:Y:S01]  /*05d0*/  VOTEU.ALL UP1, P0 ;  /* 0x00000000003f7886 */ /* 0x000fe20000020000 */
[----:B------:R-:W1:Y:S02]  /*05e0*/  FENCE.VIEW.ASYNC.S ;  /* 0x00000000000073c6 */ /* 0x000e640000000000 */
[----:B-1----:R-:W2:Y:S02]  /*05f0*/  @!UP0 SYNCS.EXCH.64 URZ, [UR9+0x70], UR4 ;  /* 0x00007004093f85b2 */ /* 0x002ea40008000100 */
[----:B------:R1:W2:Y:S01]  /*0600*/  @!UP1 SYNCS.EXCH.64 URZ, [UR9+0x78], UR4 ;  /* 0x00007804093f95b2 */ /* 0x0002a20008000100 */
[----:B------:R-:W-:Y:S01]  /*0610*/  NOP ;  /* 0x0000000000007918 */ /* 0x000fe20000000000 */
[----:B-1----:R-:W-:-:S02]  /*0620*/  ULDC.64 UR4, c[0x0][0x598] ;  /* 0x0001660000047ab9 */ /* 0x002fc40000000a00 */
[----:B------:R-:W-:Y:S02]  /*0630*/  ISETP.NE.U32.AND P0, PT, RZ, UR4, PT ;  /* 0x00000004ff007c0c */ /* 0x000fe4000bf05070 */
[----:B------:R1:W2:Y:S02]  /*0640*/  @!UP2 SYNCS.EXCH.64 URZ, [UR10+0x50], UR6 ;  /* 0x000050060a3fa5b2 */ /* 0x0002a40008000100 */
[----:B------:R-:W-:Y:S01]  /*0650*/  ISETP.NE.AND.EX P0, PT, RZ, UR5, PT, P0 ;  /* 0x00000005ff007c0c */ /* 0x000fe2000bf05300 */
[----:B------:R1:W2:Y:S01]  /*0660*/  @!UP3 SYNCS.EXCH.64 URZ, [UR10+0x58], UR6 ;  /* 0x000058060a3fb5b2 */ /* 0x0002a20008000100 */
[----:B------:R1:W2:Y:S01]  /*0670*/  @!UP4 SYNCS.EXCH.64 URZ, [UR10+0x60], UR6 ;  /* 0x000060060a3fc5b2 */ /* 0x0002a20008000100 */
[----:B------:R1:W2:Y:S01]  /*0680*/  @!UP5 SYNCS.EXCH.64 URZ, [UR10+0x68], UR6 ;  /* 0x000068060a3fd5b2 */ /* 0x0002a20008000100 */
[----:B------:R-:W-:Y:S01]  /*0690*/  NOP ;  /* 0x0000000000007918 */ /* 0x000fe20000000000 */
[----:B--234-:R-:W-:Y:S08]  /*06a0*/  BAR.SYNC.DEFER_BLOCKING 0x0 ;  /* 0x0000000000007b1d */ /* 0x01cff00000010000 */
[----:B01----:R-:W-:Y:S05]  /*06b0*/  @!P0 BRA `(.L_x_3) ;  /* 0x00000000001c8947 */ /* 0x003fea0003800000 */
[----:B------:R-:W0:Y:S02]  /*06c0*/  LDC.64 R6, c[0x0][0x598] ;  /* 0x00016600ff067b82 */ /* 0x000e240000000a00 */
[----:B0-----:R-:W2:Y:S02]  /*06d0*/  LDG.E.64 R6, desc[UR50][R6.64] ;  /* 0x0000003206067981 */ /* 0x001ea4000c1e1b00 */
[----:B--2---:R-:W-:-:S04]  /*06e0*/  ISETP.NE.U32.AND P0, PT, R6, RZ, PT ;  /* 0x000000ff0600720c */ /* 0x004fc80003f05070 */
[----:B------:R-:W-:-:S13]  /*06f0*/  ISETP.NE.AND.EX P0, PT, R7, RZ, PT, P0 ;  /* 0x000000ff0700720c */ /* 0x000fda0003f05300 */
[----:B------:R-:W-:Y:S05]  /*0700*/  @!P0 BRA `(.L_x_3) ;  /* 0x0000000000088947 */ /* 0x000fea0003800000 */
[----:B------:R1:W5:Y:S01]  /*0710*/  LD.E R23, desc[UR50][R6.64] ;  /* 0x0000003206177980 */ /* 0x000362000c101900 */
[----:B------:R-:W-:Y:S05]  /*0720*/  BRA `(.L_x_4) ;  /* 0x0000000000247947 */ /* 0x000fea0003800000 */
.L_x_3:
[----:B------:R-:W-:Y:S02]  /*0730*/  ULDC.64 UR4, c[0x0][0x588] ;  /* 0x0001620000047ab9 */ /* 0x000fe40000000a00 */
[----:B------:R-:W-:-:S04]  /*0740*/  ISETP.NE.U32.AND P0, PT, RZ, UR4, PT ;  /* 0x00000004ff007c0c */ /* 0x000fc8000bf05070 */
[----:B------:R-:W-:-:S13]  /*0750*/  ISETP.NE.AND.EX P0, PT, RZ, UR5, PT, P0 ;  /* 0x00000005ff007c0c */ /* 0x000fda000bf05300 */
[----:B------:R-:W-:Y:S05]  /*0760*/  @!P0 BRA `(.L_x_5) ;  /* 0x00000000000c8947 */ /* 0x000fea0003800000 */
[----:B------:R-:W0:Y:S02]  /*0770*/  LDC.64 R6, c[0x0][0x588] ;  /* 0x00016200ff067b82 */ /* 0x000e240000000a00 */
[----:B0-----:R0:W5:Y:S01]  /*0780*/  LDG.E R23, desc[UR50][R6.64] ;  /* 0x0000003206177981 */ /* 0x001162000c1e1900 */
[----:B------:R-:W-:Y:S05]  /*0790*/  BRA `(.L_x_4) ;  /* 0x0000000000087947 */ /* 0x000fea0003800000 */
.L_x_5:
[----:B------:R-:W-:Y:S02]  /*07a0*/  ULDC UR4, c[0x0][0x580] ;  /* 0x0001600000047ab9 */ /* 0x000fe40000000800 */
[----:B------:R-:W-:-:S07]  /*07b0*/  IMAD.U32 R23, RZ, RZ, UR4 ;  /* 0x00000004ff177e24 */ /* 0x000fce000f8e00ff */
.L_x_4:
[----:B------:R-:W-:Y:S02]  /*07c0*/  ULDC.64 UR4, c[0x0][0x5a0] ;  /* 0x0001680000047ab9 */ /* 0x000fe40000000a00 */
[----:B------:R-:W-:-:S04]  /*07d0*/  ISETP.NE.U32.AND P0, PT, RZ, UR4, PT ;  /* 0x00000004ff007c0c */ /* 0x000fc8000bf05070 */
[----:B------:R-:W-:-:S13]  /*07e0*/  ISETP.NE.AND.EX P0, PT, RZ, UR5, PT, P0 ;  /* 0x00000005ff007c0c */ /* 0x000fda000bf05300 */
[----:B------:R-:W-:Y:S05]  /*07f0*/  @!P0 BRA `(.L_x_6) ;  /* 0x00000000001c8947 */ /* 0x000fea0003800000 */
[----:B01----:R-:W0:Y:S02]  /*0800*/  LDC.64 R6, c[0x0][0x5a0] ;  /* 0x00016800ff067b82 */ /* 0x003e240000000a00 */
[----:B0-----:R-:W2:Y:S02]  /*0810*/  LDG.E.64 R6, desc[UR50][R6.64] ;  /* 0x0000003206067981 */ /* 0x001ea4000c1e1b00 */
[----:B--2---:R-:W-:-:S04]  /*0820*/  ISETP.NE.U32.AND P0, PT, R6, RZ, PT ;  /* 0x000000ff0600720c */ /* 0x004fc80003f05070 */
[----:B------:R-:W-:-:S13]  /*0830*/  ISETP.NE.AND.EX P0, PT, R7, RZ, PT, P0 ;  /* 0x000000ff0700720c */ /* 0x000fda0003f05300 */
[----:B------:R-:W-:Y:S05]  /*0840*/  @!P0 BRA `(.L_x_6) ;  /* 0x0000000000088947 */ /* 0x000fea0003800000 */
[----:B------:R3:W5:Y:S01]  /*0850*/  LD.E R22, desc[UR50][R6.64] ;  /* 0x0000003206167980 */ /* 0x000762000c101900 */
[----:B------:R-:W-:Y:S05]  /*0860*/  BRA `(.L_x_7) ;  /* 0x0000000000247947 */ /* 0x000fea0003800000 */
.L_x_6:
[----:B------:R-:W-:Y:S02]  /*0870*/  ULDC.64 UR4, c[0x0][0x590] ;  /* 0x0001640000047ab9 */ /* 0x000fe40000000a00 */
[----:B------:R-:W-:-:S04]  /*0880*/  ISETP.NE.U32.AND P0, PT, RZ, UR4, PT ;  /* 0x00000004ff007c0c */ /* 0x000fc8000bf05070 */
[----:B------:R-:W-:-:S13]  /*0890*/  ISETP.NE.AND.EX P0, PT, RZ, UR5, PT, P0 ;  /* 0x00000005ff007c0c */ /* 0x000fda000bf05300 */
[----:B------:R-:W-:Y:S05]  /*08a0*/  @!P0 BRA `(.L_x_8) ;  /* 0x00000000000c8947 */ /* 0x000fea0003800000 */
[----:B01----:R-:W0:Y:S02]  /*08b0*/  LDC.64 R6, c[0x0][0x590] ;  /* 0x00016400ff067b82 */ /* 0x003e240000000a00 */
[----:B0-----:R2:W5:Y:S01]  /*08c0*/  LDG.E R22, desc[UR50][R6.64] ;  /* 0x0000003206167981 */ /* 0x001562000c1e1900 */
[----:B------:R-:W-:Y:S05]  /*08d0*/  BRA `(.L_x_7) ;  /* 0x0000000000087947 */ /* 0x000fea0003800000 */
.L_x_8:
[----:B------:R-:W-:Y:S02]  /*08e0*/  ULDC UR4, c[0x0][0x584] ;  /* 0x0001610000047ab9 */ /* 0x000fe40000000800 */
[----:B------:R-:W-:-:S07]  /*08f0*/  IMAD.U32 R22, RZ, RZ, UR4 ;  /* 0x00000004ff167e24 */ /* 0x000fce000f8e00ff */
.L_x_7:
[----:B------:R-:W4:Y:S01]  /*0900*/  S2UR UR10, SR_CTAID.Y ;  /* 0x00000000000a79c3 */ /* 0x000f220000002600 */
[----:B------:R-:W-:Y:S01]  /*0910*/  ULDC UR5, c[0x0][0x65c] ;  /* 0x0001970000057ab9 */ /* 0x000fe20000000800 */
[----:B------:R-:W-:Y:S01]  /*0920*/  UISETP.NE.AND UP0, UPT, UR15, 0x2, UPT ;  /* 0x000000020f00788c */ /* 0x000fe2000bf05270 */
[----:B------:R-:W-:Y:S01]  /*0930*/  PRMT R5, RZ, 0x7610, R5 ;  /* 0x00007610ff057816 */ /* 0x000fe20000000005 */
[----:B------:R-:W-:Y:S01]  /*0940*/  UISETP.NE.AND UP2, UPT, UR5, 0x1, UPT ;  /* 0x000000010500788c */ /* 0x000fe2000bf45270 */
[----:B------:R-:W-:Y:S02]  /*0950*/  IMAD.MOV.U32 R18, RZ, RZ, -0x1 ;  /* 0xffffffffff127424 */ /* 0x000fe400078e00ff */
[----:B------:R-:W-:Y:S01]  /*0960*/  IMAD.MOV.U32 R19, RZ, RZ, -0x1 ;  /* 0xffffffffff137424 */ /* 0x000fe200078e00ff */
[----:B------:R-:W4:Y:S01]  /*0970*/  S2UR UR4, SR_CTAID.X ;  /* 0x00000000000479c3 */ /* 0x000f220000002500 */
[----:B------:R-:W-:-:S06]  /*0980*/  UP2UR UR39, UPR, URZ, 0x4 ;  /* 0x000000043f277883 */ /* 0x000fcc0008000000 */
[----:B------:R-:W-:Y:S01]  /*0990*/  @UP2 ULDC UR12, c[0x0][0x10] ;  /* 0x00000400000c2ab9 */ /* 0x000fe20000000800 */
[----:B------:R-:W-:Y:S01]  /*09a0*/  @UP2 UMOV UR7, URZ ;  /* 0x0000003f00072c82 */ /* 0x000fe20008000000 */
[----:B------:R-:W-:Y:S01]  /*09b0*/  @UP2 UMOV UR5, URZ ;  /* 0x0000003f00052c82 */ /* 0x000fe20008000000 */
[----:B0123--:R-:W0:Y:S01]  /*09c0*/  LDC.64 R6, c[0x0][0x650] ;  /* 0x00019400ff067b82 */ /* 0x00fe220000000a00 */
[----:B----4-:R-:W-:Y:S02]  /*09d0*/  @UP2 UMOV UR9, UR10 ;  /* 0x0000000a00092c82 */ /* 0x010fe40008000000 */
[----:B------:R-:W-:Y:S01]  /*09e0*/  @UP2 UMOV UR6, UR9 ;  /* 0x0000000900062c82 */ /* 0x000fe20008000000 */
[----:B------:R-:W-:Y:S01]  /*09f0*/  @!UP2 UMOV UR9, UR10 ;  /* 0x0000000a0009ac82 */ /* 0x000fe20008000000 */
[----:B------:R-:W-:-:S03]  /*0a00*/  @UP2 UIMAD.WIDE.U32 UR12, UR4, UR12, UR6 ;  /* 0x0000000c040c22a5 */ /* 0x000fc6000f8e0006 */
[----:B------:R-:W-:Y:S01]  /*0a10*/  @!UP2 ULDC UR6, c[0x0][0xc] ;  /* 0x000003000006aab9 */ /* 0x000fe20000000800 */
[----:B------:R-:W-:Y:S01]  /*0a20*/  @UP2 UIADD3 UR14, UR13, UR5, URZ ;  /* 0x000000050d0e2290 */ /* 0x000fe2000fffe03f */
[----:B------:R-:W-:Y:S02]  /*0a30*/  ULDC UR10, c[0x0][0xc] ;  /* 0x00000300000a7ab9 */ /* 0x000fe40000000800 */
[----:B------:R-:W-:Y:S01]  /*0a40*/  UMOV UR5, URZ ;  /* 0x0000003f00057c82 */ /* 0x000fe20008000000 */
[----:B------:R-:W-:Y:S01]  /*0a50*/  ULDC UR11, c[0x0][0x10] ;  /* 0x00000400000b7ab9 */ /* 0x000fe20000000800 */
[----:B------:R-:W-:Y:S02]  /*0a60*/  @!UP2 UIMAD.WIDE.U32 UR6, UR6, UR9, UR4 ;  /* 0x000000090606a2a5 */ /* 0x000fe4000f8e0004 */
[----:B------:R-:W-:Y:S01]  /*0a70*/  UIMAD.WIDE.U32 UR10, UR10, UR11, URZ ;  /* 0x0000000b0a0a72a5 */ /* 0x000fe2000f8e003f */
[----:B------:R-:W-:-:S03]  /*0a80*/  ULDC UR13, c[0x0][0x14] ;  /* 0x00000500000d7ab9 */ /* 0x000fc60000000800 */
[----:B------:R-:W-:Y:S02]  /*0a90*/  UIMAD.WIDE.U32 UR36, UR10, UR13, URZ ;  /* 0x0000000d0a2472a5 */ /* 0x000fe4000f8e003f */
[----:B------:R-:W-:Y:S01]  /*0aa0*/  UIMAD UR40, UR11, UR13, URZ ;  /* 0x0000000d0b2872a4 */ /* 0x000fe2000f8e023f */
[----:B------:R-:W-:Y:S01]  /*0ab0*/  @!UP2 UMOV UR12, UR6 ;  /* 0x00000006000cac82 */ /* 0x000fe20008000000 */
[----:B------:R-:W-:Y:S02]  /*0ac0*/  @!UP2 UMOV UR14, UR7 ;  /* 0x00000007000eac82 */ /* 0x000fe40008000000 */
[----:B------:R-:W-:Y:S02]  /*0ad0*/  UIADD3 UR40, UR37, UR40, URZ ;  /* 0x0000002825287290 */ /* 0x000fe4000fffe03f */
[----:B------:R-:W-:-:S04]  /*0ae0*/  UIADD3 UR6, UP1, UR12, UR36, URZ ;  /* 0x000000240c067290 */ /* 0x000fc8000ff3e03f */
[----:B------:R-:W-:Y:S02]  /*0af0*/  UIADD3.X UR7, UR14, UR40, URZ, UP1, !UPT ;  /* 0x000000280e077290 */ /* 0x000fe40008ffe43f */
[----:B------:R-:W-:Y:S02]  /*0b00*/  USEL UR6, UR6, UR12, !UP0 ;  /* 0x0000000c06067287 */ /* 0x000fe4000c000000 */
[----:B------:R-:W-:-:S04]  /*0b10*/  USEL UR7, UR7, UR14, !UP0 ;  /* 0x0000000e07077287 */ /* 0x000fc8000c000000 */
[----:B0-----:R-:W-:Y:S01]  /*0b20*/  ISETP.LE.U32.AND P0, PT, R6, UR6, PT ;  /* 0x0000000606007c0c */ /* 0x001fe2000bf03070 */
[----:B------:R-:W-:Y:S02]  /*0b30*/  IMAD.U32 R16, RZ, RZ, UR6 ;  /* 0x00000006ff107e24 */ /* 0x000fe4000f8e00ff */
[----:B------:R-:W-:Y:S02]  /*0b40*/  IMAD.U32 R2, RZ, RZ, UR7 ;  /* 0x00000007ff027e24 */ /* 0x000fe4000f8e00ff */
[----:B------:R-:W-:-:S03]  /*0b50*/  IMAD.U32 R17, RZ, RZ, UR7 ;  /* 0x00000007ff117e24 */ /* 0x000fc6000f8e00ff */
[----:B------:R-:W-:Y:S01]  /*0b60*/  ISETP.GE.U32.AND.EX P0, PT, R2, R7, PT, P0 ;  /* 0x000000070200720c */ /* 0x000fe20003f06100 */
[----:B------:R-:W-:-:S12]  /*0b70*/  IMAD.MOV.U32 R2, RZ, RZ, -0x1 ;  /* 0xffffffffff027424 */ /* 0x000fd800078e00ff */
[----:B------:R-:W-:Y:S05]  /*0b80*/  @P0 BRA `(.L_x_9) ;  /* 0x00000004008c0947 */ /* 0x000fea0003800000 */
[----:B------:R-:W-:Y:S01]  /*0b90*/  I2FP.F32.U32 R2, UR4 ;  /* 0x0000000400027c45 */ /* 0x000fe20008201000 */
[----:B------:R-:W-:Y:S01]  /*0ba0*/  ULDC.64 UR16, c[0x0][0x628] ;  /* 0x00018a0000107ab9 */ /* 0x000fe20000000a00 */
[----:B------:R-:W-:Y:S01]  /*0bb0*/  ULDC UR6, c[0x0][0x150] ;  /* 0x0000540000067ab9 */ /* 0x000fe20000000800 */
[----:B------:R-:W-:Y:S01]  /*0bc0*/  ISETP.NE.U32.AND P0, PT, RZ, UR16, PT ;  /* 0x00000010ff007c0c */ /* 0x000fe2000bf05070 */
[----:B------:R-:W-:Y:S01]  /*0bd0*/  ULDC UR15, c[0x0][0x630] ;  /* 0x00018c00000f7ab9 */ /* 0x000fe20000000800 */
[----:B------:R-:W-:Y:S01]  /*0be0*/  FMUL R2, R2, UR6 ;  /* 0x0000000602027c20 */ /* 0x000fe20008400000 */
[----:B------:R-:W-:Y:S01]  /*0bf0*/  R2UR UR19, R16 ;  /* 0x00000000101372ca */ /* 0x000fe200000e0000 */
[----:B------:R-:W-:Y:S01]  /*0c00*/  ULDC UR21, c[0x0][0x154] ;  /* 0x0000550000157ab9 */ /* 0x000fe20000000800 */
[----:B------:R-:W-:Y:S01]  /*0c10*/  ISETP.NE.AND.EX P0, PT, RZ, UR17, PT, P0 ;  /* 0x00000011ff007c0c */ /* 0x000fe2000bf05300 */
[----:B------:R0:W1:Y:S01]  /*0c20*/  F2I.U32.TRUNC.NTZ R5, R2 ;  /* 0x0000000200057305 */ /* 0x000062000020f000 */
[----:B------:R-:W-:-:S02]  /*0c30*/  R2UR UR20, R17 ;  /* 0x00000000111472ca */ /* 0x000fc400000e0000 */
[----:B------:R-:W-:Y:S02]  /*0c40*/  R2UR UR6, R16 ;  /* 0x00000000100672ca */ /* 0x000fe400000e0000 */
[----:B------:R-:W-:-:S07]  /*0c50*/  R2UR UR7, R17 ;  /* 0x00000000110772ca */ /* 0x000fce00000e0000 */
[----:B0-----:R-:W-:Y:S08]  /*0c60*/  @!P0 BRA `(.L_x_10) ;  /* 0x0000000000308947 */ /* 0x001ff00003800000 */
[----:B------:R-:W-:Y:S01]  /*0c70*/  R2UR UR6, R16 ;  /* 0x00000000100672ca */ /* 0x000fe200000e0000 */
[----:B------:R-:W-:Y:S01]  /*0c80*/  ULDC UR12, c[0x0][0x634] ;  /* 0x00018d00000c7ab9 */ /* 0x000fe20000000800 */
[----:B------:R-:W-:-:S11]  /*0c90*/  R2UR UR14, R17 ;  /* 0x00000000110e72ca */ /* 0x000fd600000e0000 */
[----:B------:R-:W-:-:S04]  /*0ca0*/  UIADD3 UR12, UP1, UR6, UR12, URZ ;  /* 0x0000000c060c7290 */ /* 0x000fc8000ff3e03f */
[----:B------:R-:W-:-:S04]  /*0cb0*/  UIADD3.X UR14, URZ, UR14, URZ, UP1, !UPT ;  /* 0x0000000e3f0e7290 */ /* 0x000fc80008ffe43f */
[----:B------:R-:W-:-:S04]  /*0cc0*/  UIMAD.WIDE.U32 UR6, UR14, UR16, URZ ;  /* 0x000000100e0672a5 */ /* 0x000fc8000f8e003f */
[----:B------:R-:W-:Y:S02]  /*0cd0*/  UIMAD.WIDE.U32 UR10, UP1, UR12, UR17, UR6 ;  /* 0x000000110c0a72a5 */ /* 0x000fe4000f820006 */
[----:B------:R-:W-:Y:S02]  /*0ce0*/  UIMAD.WIDE.U32 UR6, UR12, UR16, URZ ;  /* 0x000000100c0672a5 */ /* 0x000fe4000f8e003f */
[----:B------:R-:W-:Y:S02]  /*0cf0*/  UIADD3.X UR13, URZ, URZ, URZ, UP1, !UPT ;  /* 0x0000003f3f0d7290 */ /* 0x000fe40008ffe43f */
[----:B------:R-:W-:Y:S01]  /*0d00*/  UIADD3 URZ, UP1, UR7, UR10, URZ ;  /* 0x0000000a073f7290 */ /* 0x000fe2000ff3e03f */
[----:B------:R-:W-:-:S03]  /*0d10*/  UMOV UR12, UR11 ;  /* 0x0000000b000c7c82 */ /* 0x000fc60008000000 */
[----:B------:R-:W-:-:S12]  /*0d20*/  UIMAD.WIDE.U32.X UR6, UR14, UR17, UR12, UP1 ;  /* 0x000000110e0672a5 */ /* 0x000fd800088e040c */
.L_x_10:
[----:B------:R-:W-:Y:S01]  /*0d30*/  USHF.R.U64 UR5, UR6, UR15, UR7 ;  /* 0x0000000f06057299 */ /* 0x000fe20008001207 */
[----:B------:R-:W-:Y:S01]  /*0d40*/  I2FP.F32.U32 R2, UR9 ;  /* 0x0000000900027c45 */ /* 0x000fe20008201000 */
[----:B------:R-:W-:Y:S01]  /*0d50*/  USHF.R.U32.HI UR6, URZ, UR15, UR7 ;  /* 0x0000000f3f067299 */ /* 0x000fe20008011607 */
[----:B-1----:R-:W-:Y:S01]  /*0d60*/  R2UR UR14, R5 ;  /* 0x00000000050e72ca */ /* 0x002fe200000e0000 */
[----:B------:R-:W-:Y:S02]  /*0d70*/  UIADD3 UR17, UP1, URZ, -UR5, URZ ;  /* 0x800000053f117290 */ /* 0x000fe4000ff3e03f */
[----:B------:R-:W-:Y:S01]  /*0d80*/  FMUL R2, R2, UR21 ;  /* 0x0000001502027c20 */ /* 0x000fe20008400000 */
[----:B------:R-:W-:Y:S01]  /*0d90*/  ULDC.64 UR10, c[0x0][0x620] ;  /* 0x00018800000a7ab9 */ /* 0x000fe20000000a00 */
[----:B------:R-:W-:Y:S01]  /*0da0*/  UIADD3.X UR6, URZ, ~UR6, URZ, UP1, !UPT ;  /* 0x800000063f067290 */ /* 0x000fe20008ffe43f */
[----:B------:R-:W-:Y:S01]  /*0db0*/  UMOV UR12, UR19 ;  /* 0x00000013000c7c82 */ /* 0x000fe20008000000 */
[----:B------:R-:W-:-:S02]  /*0dc0*/  UMOV UR13, UR20 ;  /* 0x00000014000d7c82 */ /* 0x000fc40008000000 */
[----:B------:R-:W-:Y:S01]  /*0dd0*/  UIMAD UR6, UR6, UR10, URZ ;  /* 0x0000000a060672a4 */ /* 0x000fe2000f8e023f */
[----:B------:R-:W0:Y:S01]  /*0de0*/  F2I.U32.TRUNC.NTZ R2, R2 ;  /* 0x0000000200027305 */ /* 0x000e22000020f000 */
[----:B------:R-:W-:Y:S02]  /*0df0*/  UIMAD.WIDE.U32 UR12, UR17, UR10, UR12 ;  /* 0x0000000a110c72a5 */ /* 0x000fe4000f8e000c */
[----:B------:R-:W-:Y:S01]  /*0e00*/  UIMAD UR17, UR17, UR11, UR6 ;  /* 0x0000000b111172a4 */ /* 0x000fe2000f8e0206 */
[----:B------:R-:W-:Y:S01]  /*0e10*/  ULDC UR24, c[0x0][0x658] ;  /* 0x0001960000187ab9 */ /* 0x000fe20000000800 */
[----:B------:R-:W-:Y:S02]  /*0e20*/  UMOV UR22, 0xffffffff ;  /* 0xffffffff00167882 */ /* 0x000fe40000000000 */
[----:B------:R-:W-:Y:S01]  /*0e30*/  UIADD3 UR17, UR13, UR17, URZ ;  /* 0x000000110d117290 */ /* 0x000fe2000fffe03f */
[----:B------:R-:W-:Y:S01]  /*0e40*/  ULDC UR19, c[0x0][0x618] ;  /* 0x0001860000137ab9 */ /* 0x000fe20000000800 */
[----:B------:R-:W-:Y:S01]  /*0e50*/  ULDC.64 UR6, c[0x0][0x640] ;  /* 0x0001900000067ab9 */ /* 0x000fe20000000a00 */
[----:B------:R-:W-:Y:S01]  /*0e60*/  USHF.L.U32 UR13, UR22, UR24, URZ ;  /* 0x00000018160d7299 */ /* 0x000fe2000800063f */
[----:B------:R-:W-:Y:S01]  /*0e70*/  ISETP.NE.U32.AND P0, PT, RZ, UR6, PT ;  /* 0x00000006ff007c0c */ /* 0x000fe2000bf05070 */
[----:B------:R-:W-:-:S02]  /*0e80*/  USHF.R.U64 UR22, UR12, UR19, UR17 ;  /* 0x000000130c167299 */ /* 0x000fc40008001211 */
[----:B------:R-:W-:Y:S01]  /*0e90*/  USHF.R.U32.HI UR12, URZ, UR19, UR17 ;  /* 0x000000133f0c7299 */ /* 0x000fe20008011611 */
[----:B0-----:R-:W-:Y:S01]  /*0ea0*/  R2UR UR16, R2 ;  /* 0x00000000021072ca */ /* 0x001fe200000e0000 */
[----:B------:R-:W-:Y:S01]  /*0eb0*/  ULDC UR21, c[0x0][0x608] ;  /* 0x0001820000157ab9 */ /* 0x000fe20000000800 */
[----:B------:R-:W-:Y:S01]  /*0ec0*/  ISETP.NE.AND.EX P0, PT, RZ, UR7, PT, P0 ;  /* 0x00000007ff007c0c */ /* 0x000fe2000bf05300 */
[----:B------:R-:W-:Y:S02]  /*0ed0*/  USHF.R.U64 UR26, UR22, UR21, UR12 ;  /* 0x00000015161a7299 */ /* 0x000fe4000800120c */
[----:B------:R-:W-:Y:S01]  /*0ee0*/  USHF.R.U32.HI UR12, URZ, UR21, UR12 ;  /* 0x000000153f0c7299 */ /* 0x000fe2000801160c */
[----:B------:R-:W-:Y:S01]  /*0ef0*/  UMOV UR20, 0x1 ;  /* 0x0000000100147882 */ /* 0x000fe20000000000 */
[----:B------:R-:W-:Y:S02]  /*0f00*/  UIADD3 UR14, -UR14, URZ, URZ ;  /* 0x0000003f0e0e7290 */ /* 0x000fe4000fffe13f */
[----:B------:R-:W-:-:S02]  /*0f10*/  USHF.R.U64 UR27, UR26, UR24, UR12 ;  /* 0x000000181a1b7299 */ /* 0x000fc4000800120c */
[----:B------:R-:W-:Y:S01]  /*0f20*/  USHF.L.U32 UR19, UR20, UR24, URZ ;  /* 0x0000001814137299 */ /* 0x000fe2000800063f */
[----:B------:R-:W-:Y:S01]  /*0f30*/  ULDC UR15, c[0x0][0x144] ;  /* 0x00005100000f7ab9 */ /* 0x000fe20000000800 */
[----:B------:R-:W-:Y:S01]  /*0f40*/  ULDC UR10, c[0x0][0x600] ;  /* 0x00018000000a7ab9 */ /* 0x000fe20000000800 */
[----:B------:R-:W-:Y:S02]  /*0f50*/  ULOP3.LUT UR20, URZ, UR13, URZ, 0x33, !UPT ;  /* 0x0000000d3f147292 */ /* 0x000fe4000f8e333f */
[----:B------:R-:W-:Y:S02]  /*0f60*/  USHF.R.U32.HI UR13, URZ, UR24, UR12 ;  /* 0x000000183f0d7299 */ /* 0x000fe4000801160c */
[----:B------:R-:W-:Y:S02]  /*0f70*/  UIADD3 UR11, UR10, -0x1, URZ ;  /* 0xffffffff0a0b7890 */ /* 0x000fe4000fffe03f */
[----:B------:R-:W-:Y:S02]  /*0f80*/  UIADD3 UR23, -UR16, URZ, URZ ;  /* 0x0000003f10177290 */ /* 0x000fe4000fffe13f */
[----:B------:R-:W-:Y:S01]  /*0f90*/  UIMAD UR4, UR15, UR14, UR4 ;  /* 0x0000000e0f0472a4 */ /* 0x000fe2000f8e0204 */
[----:B------:R-:W-:Y:S01]  /*0fa0*/  ULDC UR28, c[0x0][0x148] ;  /* 0x00005200001c7ab9 */ /* 0x000fe20000000800 */
[----:B------:R-:W-:Y:S01]  /*0fb0*/  ULDC UR24, c[0x0][0x648] ;  /* 0x0001920000187ab9 */ /* 0x000fe20000000800 */
[----:B------:R-:W-:Y:S01]  /*0fc0*/  ULDC UR25, c[0x0][0x638] ;  /* 0x00018e0000197ab9 */ /* 0x000fe20000000800 */
[----:B------:R-:W-:Y:S01]  /*0fd0*/  UMOV UR12, UR27 ;  /* 0x0000001b000c7c82 */ /* 0x000fe20008000000 */
[----:B------:R-:W-:Y:S07]  /*0fe0*/  @!P0 BRA `(.L_x_11) ;  /* 0x0000000000308947 */ /* 0x000fee0003800000 */
[----:B------:R-:W-:Y:S02]  /*0ff0*/  ULDC UR16, c[0x0][0x64c] ;  /* 0x0001930000107ab9 */ /* 0x000fe40000000800 */
        /* <DEDUP_REMOVED lines=8> */
[----:B------:R-:W-:-:S07]  /*1080*/  UIMAD.WIDE.U32.X UR6, UR21, UR7, UR16, UP1 ;  /* 0x00000007150672a5 */ /* 0x000fce00088e0410 */
[----:B------:R-:W-:Y:S01]  /*1090*/  UMOV UR12, UR6 ;  /* 0x00000006000c7c82 */ /* 0x000fe20008000000 */
[----:B------:R-:W-:-:S05]  /*10a0*/  UMOV UR13, UR7 ;  /* 0x00000007000d7c82 */ /* 0x000fca0008000000 */
.L_x_11:
[----:B------:R-:W-:Y:S01]  /*10b0*/  UISETP.NE.AND UP1, UPT, UR39, URZ, UPT ;  /* 0x0000003f2700728c */ /* 0x000fe2000bf25270 */
[----:B------:R-:W-:Y:S01]  /*10c0*/  IMAD.MOV.U32 R5, RZ, RZ, 0x1 ;  /* 0x00000001ff057424 */ /* 0x000fe200078e00ff */
[----:B------:R-:W-:Y:S01]  /*10d0*/  USHF.R.U64 UR6, UR12, UR24, UR13 ;  /* 0x000000180c067299 */ /* 0x000fe2000800120d */
[----:B------:R-:W-:Y:S01]  /*10e0*/  IMAD.U32 R19, RZ, RZ, UR5 ;  /* 0x00000005ff137e24 */ /* 0x000fe2000f8e00ff */
[----:B------:R-:W-:Y:S02]  /*10f0*/  ULOP3.LUT UR20, UR26, UR20, URZ, 0xc0, !UPT ;  /* 0x000000141a147292 */ /* 0x000fe4000f8ec03f */
[----:B------:R-:W-:Y:S02]  /*1100*/  UIADD3 UR7, -UR6, URZ, URZ ;  /* 0x0000003f06077290 */ /* 0x000fe4000fffe13f */
[----:B------:R-:W-:Y:S02]  /*1110*/  UIMAD UR19, UR19, UR6, UR20 ;  /* 0x00000006131372a4 */ /* 0x000fe4000f8e0214 */
[----:B------:R-:W-:-:S02]  /*1120*/  ULOP3.LUT UR11, UR22, UR11, URZ, 0xc0, !UPT ;  /* 0x0000000b160b7292 */ /* 0x000fc4000f8ec03f */
[----:B------:R-:W-:Y:S02]  /*1130*/  @UP1 UIMAD UR4, UR28, UR23, UR9 ;  /* 0x000000171c0412a4 */ /* 0x000fe4000f8e0209 */
[----:B------:R-:W-:-:S03]  /*1140*/  UIMAD UR6, UR7, UR25, UR27 ;  /* 0x00000019070672a4 */ /* 0x000fc6000f8e021b */
[----:B------:R-:W-:Y:S01]  /*1150*/  ULDC UR7, c[0x0][0x610] ;  /* 0x0001840000077ab9 */ /* 0x000fe20000000800 */
[----:B------:R-:W-:Y:S02]  /*1160*/  UIMAD UR6, UR6, UR10, UR11 ;  /* 0x0000000a060672a4 */ /* 0x000fe4000f8e020b */
[----:B------:R-:W-:-:S04]  /*1170*/  UIMAD UR4, UR19, UR7, UR4 ;  /* 0x00000007130472a4 */ /* 0x000fc8000f8e0204 */
[----:B------:R-:W-:Y:S02]  /*1180*/  USEL UR7, UR6, UR4, !UP1 ;  /* 0x0000000406077287 */ /* 0x000fe4000c800000 */
[----:B------:R-:W-:-:S04]  /*1190*/  USEL UR4, UR4, UR6, !UP1 ;  /* 0x0000000604047287 */ /* 0x000fc8000c800000 */
[----:B------:R-:W-:Y:S02]  /*11a0*/  IMAD.U32 R2, RZ, RZ, UR7 ;  /* 0x00000007ff027e24 */ /* 0x000fe4000f8e00ff */
[----:B------:R-:W-:-:S07]  /*11b0*/  IMAD.U32 R18, RZ, RZ, UR4 ;  /* 0x00000004ff127e24 */ /* 0x000fce000f8e00ff */
.L_x_9:
[----:B------:R-:W-:Y:S02]  /*11c0*/  ULDC UR4, c[0x0][0x28c] ;  /* 0x0000a30000047ab9 */ /* 0x000fe40000000800 */
[----:B------:R-:W-:-:S04]  /*11d0*/  UIADD3 UR4, UR4, 0x1f, URZ ;  /* 0x0000001f04047890 */ /* 0x000fc8000fffe03f */
[----:B------:R-:W-:-:S04]  /*11e0*/  USHF.R.S32.HI UR5, URZ, 0x1f, UR4 ;  /* 0x0000001f3f057899 */ /* 0x000fc80008011404 */
[----:B------:R-:W-:-:S04]  /*11f0*/  ULEA.HI UR5, UR5, UR4, URZ, 0x5 ;  /* 0x0000000405057291 */ /* 0x000fc8000f8f283f */
[----:B------:R-:W-:Y:S01]  /*1200*/  USHF.R.S32.HI UR38, URZ, 0x5, UR5 ;  /* 0x000000053f267899 */ /* 0x000fe20008011405 */
[----:B------:R-:W-:Y:S11]  /*1210*/  @!P1 BRA `(.L_x_12) ;  /* 0x0000009000cc9947 */ /* 0x000ff60003800000 */
[----:B------:R-:W-:-:S06]  /*1220*/  UISETP.GT.U32.AND UP1, UPT, UR18, 0x1, UPT ;  /* 0x000000011200788c */ /* 0x000fcc000bf24070 */
[----:B------:R-:W-:-:S13]  /*1230*/  PLOP3.LUT P0, PT, PT, PT, UP1, 0x80, 0x0 ;  /* 0x000000000000781c */ /* 0x000fda0003f0f018 */
[----:B------:R-:W-:Y:S05]  /*1240*/  @P0 EXIT ;  /* 0x000000000000094d */ /* 0x000fea0003800000 */
.L_x_13:
[----:B------:R-:W-:-:S08]  /*1250*/  NOP ;  /* 0x0000000000007918 */ /* 0x000fd00000000000 */
[----:B------:R-:W0:Y:S02]  /*1260*/  USETMAXREG.TRY_ALLOC.CTAPOOL UP1, 0xe8 ;  /* 0x000000e8000079c8 */ /* 0x000e240008020600 */
[----:B0-----:R-:W-:-:S13]  /*1270*/  PLOP3.LUT P0, PT, PT, PT, UP1, 0x80, 0x0 ;  /* 0x000000000000781c */ /* 0x001fda0003f0f018 */
[----:B------:R-:W-:Y:S05]  /*1280*/  @!P0 BRA `(.L_x_13) ;  /* 0xfffffffc00f08947 */ /* 0x000fea000383ffff */
[----:B------:R-:W-:-:S13]  /*1290*/  LOP3.LUT P0, RZ, R5, 0xff, RZ, 0xc0, !PT ;  /* 0x000000ff05ff7812 */ /* 0x000fda000780c0ff */
[----:B------:R-:W-:Y:S05]  /*12a0*/  @!P0 EXIT ;  /* 0x000000000000894d */ /* 0x000fea0003800000 */
[----:B------:R-:W0:Y:S01]  /*12b0*/  S2UR UR5, SR_CgaCtaId ;  /* 0x00000000000579c3 */ /* 0x000e220000008800 */
[----:B------:R-:W-:Y:S01]  /*12c0*/  VIADD R6, R0, 0xffffffff ;  /* 0xffffffff00067836 */ /* 0x000fe20000000000 */
[----:B------:R-:W-:Y:S01]  /*12d0*/  SHF.R.S32.HI R4, RZ, 0x1f, R3 ;  /* 0x0000001fff047819 */ /* 0x000fe20000011403 */
[----:B------:R-:W-:Y:S01]  /*12e0*/  UMOV UR44, 0x400 ;  /* 0x00000400002c7882 */ /* 0x000fe20000000000 */
[----:B------:R-:W-:Y:S02]  /*12f0*/  USHF.R.U32.HI UR4, URZ, 0x2, UR38 ;  /* 0x000000023f047899 */ /* 0x000fe40008011626 */
[----:B------:R-:W-:Y:S01]  /*1300*/  R2UR UR46, R6 ;  /* 0x00000000062e72ca */ /* 0x000fe200000e0000 */
[----:B------:R-:W-:Y:S01]  /*1310*/  ULOP3.LUT UR45, UR38, 0x3, URZ, 0xc0, !UPT ;  /* 0x00000003262d7892 */ /* 0x000fe2000f8ec03f */
[CC--:B------:R-:W-:Y:S01]  /*1320*/  LEA.HI R0, R4.reuse, R3.reuse, RZ, 0x2 ;  /* 0x0000000304007211 */ /* 0x0c0fe200078f10ff */
[----:B------:R-:W-:Y:S01]  /*1330*/  UISETP.LT.AND UP1, UPT, UR38, 0x1, UPT ;  /* 0x000000012600788c */ /* 0x000fe2000bf21270 */
[----:B------:R-:W-:Y:S01]  /*1340*/  LEA.HI R4, R4, R3, RZ, 0x5 ;  /* 0x0000000304047211 */ /* 0x000fe200078f28ff */
[----:B------:R-:W-:Y:S01]  /*1350*/  ULOP3.LUT UR4, UR4, 0x1, URZ, 0xc0, !UPT ;  /* 0x0000000104047892 */ /* 0x000fe2000f8ec03f */
[--C-:B------:R-:W-:Y:S01]  /*1360*/  SHF.R.S32.HI R152, RZ, 0x2, R0.reuse ;  /* 0x00000002ff987819 */ /* 0x100fe20000011400 */
[----:B------:R-:W-:Y:S01]  /*1370*/  ULDC UR6, c[0x0][0x284] ;  /* 0x0000a10000067ab9 */ /* 0x000fe20000000800 */
[----:B------:R-:W-:Y:S01]  /*1380*/  SHF.R.S32.HI R5, RZ, 0x1f, R0 ;  /* 0x0000001fff057819 */ /* 0x000fe20000011400 */
[----:B------:R-:W-:Y:S01]  /*1390*/  USEL UR45, UR45, URZ, !UP0 ;  /* 0x0000003f2d2d7287 */ /* 0x000fe2000c000000 */
[----:B------:R-:W-:Y:S01]  /*13a0*/  LOP3.LUT R154, R0, 0xfffffffc, RZ, 0xc0, !PT ;  /* 0xfffffffc009a7812 */ /* 0x000fe200078ec0ff */
[----:B------:R-:W-:Y:S01]  /*13b0*/  USEL UR48, UR38, 0x1, UP1 ;  /* 0x0000000126307887 */ /* 0x000fe20008800000 */
[----:B------:R-:W-:Y:S01]  /*13c0*/  LEA.HI R5, R5, R152, RZ, 0x3 ;  /* 0x0000009805057211 */ /* 0x000fe200078f18ff */
[----:B------:R-:W-:Y:S01]  /*13d0*/  USHF.L.U32 UR46, UR46, 0x3, URZ ;  /* 0x000000032e2e7899 */ /* 0x000fe2000800063f */
[----:B------:R-:W-:Y:S01]  /*13e0*/  ISETP.NE.AND P0, PT, R6, RZ, PT ;  /* 0x000000ff0600720c */ /* 0x000fe20003f05270 */
[----:B------:R-:W-:Y:S01]  /*13f0*/  UISETP.EQ.U32.AND UP0, UPT, UR4, 0x1, !UP0 ;  /* 0x000000010400788c */ /* 0x000fe2000c702070 */
[----:B------:R-:W-:Y:S01]  /*1400*/  LOP3.LUT R5, R5, 0xfffffff8, RZ, 0xc0, !PT ;  /* 0xfffffff805057812 */ /* 0x000fe200078ec0ff */
[----:B------:R-:W-:Y:S01]  /*1410*/  IMAD.IADD R154, R3, 0x1, -R154 ;  /* 0x00000001039a7824 */ /* 0x000fe200078e0a9a */
[----:B0-----:R-:W-:Y:S01]  /*1420*/  ULEA UR44, UR5, UR44, 0x18 ;  /* 0x0000002c052c7291 */ /* 0x001fe2000f8ec03f */
[----:B------:R-:W-:Y:S01]  /*1430*/  IMAD.U32 R156, RZ, RZ, UR46 ;  /* 0x0000002eff9c7e24 */ /* 0x000fe2000f8e00ff */
[----:B------:R-:W-:Y:S01]  /*1440*/  SEL R166, RZ, 0x1, P0 ;  /* 0x00000001ffa67807 */ /* 0x000fe20000000000 */
[----:B------:R-:W-:Y:S01]  /*1450*/  IMAD.IADD R152, R152, 0x1, -R5 ;  /* 0x0000000198987824 */ /* 0x000fe200078e0a05 */
[----:B------:R-:W-:Y:S01]  /*1460*/  UIADD3 UR47, UR44, 0x50, URZ ;  /* 0x000000502c2f7890 */ /* 0x000fe2000fffe03f */
[----:B------:R-:W-:Y:S01]  /*1470*/  SHF.R.S32.HI R5, RZ, 0x5, R4 ;  /* 0x00000005ff057819 */ /* 0x000fe20000011404 */
[----:B------:R-:W-:Y:S01]  /*1480*/  ULOP3.LUT UR42, UR41, 0x1, URZ, 0xfc, !UPT ;  /* 0x00000001292a7892 */ /* 0x000fe2000f8efc3f */
[C---:B------:R-:W-:Y:S01]  /*1490*/  LOP3.LUT R158, R156.reuse, 0x8, RZ, 0xc0, !PT ;  /* 0x000000089c9e7812 */ /* 0x040fe200078ec0ff */
[----:B------:R-:W-:Y:S01]  /*14a0*/  USHF.L.U32 UR43, UR38, 0x1, URZ ;  /* 0x00000001262b7899 */ /* 0x000fe2000800063f */
[--C-:B------:R-:W-:Y:S01]  /*14b0*/  SHF.R.S32.HI R153, RZ, 0x1f, R152.reuse ;  /* 0x0000001fff997819 */ /* 0x100fe20000011498 */
[C-C-:B------:R-:W-:Y:S01]  /*14c0*/  IMAD R159, R5.reuse, -0x10, -R152.reuse ;  /* 0xfffffff0059f7824 */ /* 0x140fe200078e0a98 */
[----:B------:R-:W-:Y:S01]  /*14d0*/  LOP3.LUT R156, R156, 0x8, RZ, 0xc, !PT ;  /* 0x000000089c9c7812 */ /* 0x000fe200078e0cff */
[----:B------:R-:W-:Y:S01]  /*14e0*/  IMAD.U32 R155, RZ, RZ, UR47 ;  /* 0x0000002fff9b7e24 */ /* 0x000fe2000f8e00ff */
[----:B------:R-:W-:Y:S01]  /*14f0*/  LOP3.LUT R158, R158, 0x18, RZ, 0x3c, !PT ;  /* 0x000000189e9e7812 */ /* 0x000fe200078e3cff */
[----:B------:R-:W-:Y:S01]  /*1500*/  IMAD.WIDE R152, R5, 0x10, R152 ;  /* 0x0000001005987825 */ /* 0x000fe200078e0298 */
[----:B------:R-:W-:-:S02]  /*1510*/  UIADD3 UR48, -UR48, UR38, URZ ;  /* 0x0000002630307290 */ /* 0x000fc4000fffe13f */
[----:B------:R-:W-:Y:S01]  /*1520*/  USEL UR49, URZ, 0x1, !UP0 ;  /* 0x000000013f317887 */ /* 0x000fe2000c000000 */
[----:B------:R-:W-:Y:S02]  /*1530*/  VIADD R157, R155, UR46 ;  /* 0x0000002e9b9d7c36 */ /* 0x000fe40008000000 */
[----:B------:R-:W-:-:S09]  /*1540*/  VIADD R159, R159, UR6 ;  /* 0x000000069f9f7c36 */ /* 0x000fd20008000000 */
.L_x_289:
[----:B------:R-:W-:Y:S01]  /*1550*/  SHF.L.U32 R0, R166, 0x1f, RZ ;  /* 0x0000001fa6007819 */ /* 0x000fe200000006ff */
[----:B------:R-:W-:Y:S02]  /*1560*/  ULDC UR4, c[0x0][0x28c] ;  /* 0x0000a30000047ab9 */ /* 0x000fe40000000800 */
[----:B------:R-:W-:Y:S01]  /*1570*/  ISETP.LT.AND P1, PT, RZ, UR4, PT ;  /* 0x00000004ff007c0c */ /* 0x000fe2000bf21270 */
[----:B------:R-:W0:Y:S02]  /*1580*/  SYNCS.PHASECHK.TRANS64.TRYWAIT P0, [R155+UR46], R0 ;  /* 0x000000009b0075a7 */ /* 0x000e24000800016e */
[----:B0-234-:R-:W-:Y:S10]  /*1590*/  @!P0 BRA `(.L_x_14) ;  /* 0x0000009c00e08947 */ /* 0x01dff40003800000 */
.L_x_311:
[----:B------:R-:W-:Y:S05]  /*15a0*/  @P1 BRA `(.L_x_15) ;  /* 0x0000000000401947 */ /* 0x000fea0003800000 */
[----:B0-----:R-:W-:Y:S01]  /*15b0*/  MOV R0, 0x0 ;  /* 0x0000000000007802 */ /* 0x001fe20000000f00 */
[----:B------:R-:W-:Y:S01]  /*15c0*/  ULDC.64 UR4, c[0x4][0x68] ;  /* 0x01001a0000047ab9 */ /* 0x000fe20000000a00 */
[----:B------:R-:W-:Y:S01]  /*15d0*/  ULDC.64 UR6, c[0x4][0x8] ;  /* 0x0100020000067ab9 */ /* 0x000fe20000000a00 */
[----:B------:R-:W-:Y:S01]  /*15e0*/  IMAD.U32 R4, RZ, RZ, UR4 ;  /* 0x00000004ff047e24 */ /* 0x000fe2000f8e00ff */
[----:B------:R0:W1:Y:S01]  /*15f0*/  LDC.64 R14, c[0x4][R0] ;  /* 0x01000000000e7b82 */ /* 0x0000620000000a00 */
[----:B------:R-:W-:Y:S01]  /*1600*/  IMAD.U32 R5, RZ, RZ, UR5 ;  /* 0x00000005ff057e24 */ /* 0x000fe2000f8e00ff */
[----:B------:R-:W-:Y:S01]  /*1610*/  ULDC.64 UR4, c[0x4][0x70] ;  /* 0x01001c0000047ab9 */ /* 0x000fe20000000a00 */
[----:B------:R-:W-:Y:S02]  /*1620*/  IMAD.U32 R10, RZ, RZ, UR6 ;  /* 0x00000006ff0a7e24 */ /* 0x000fe4000f8e00ff */
[----:B------:R-:W-:Y:S02]  /*1630*/  IMAD.U32 R6, RZ, RZ, UR4 ;  /* 0x00000004ff067e24 */ /* 0x000fe4000f8e00ff */
[----:B------:R-:W-:-:S02]  /*1640*/  IMAD.U32 R7, RZ, RZ, UR5 ;  /* 0x00000005ff077e24 */ /* 0x000fc4000f8e00ff */
[----:B------:R-:W-:Y:S02]  /*1650*/  IMAD.U32 R11, RZ, RZ, UR7 ;  /* 0x00000007ff0b7e24 */ /* 0x000fe4000f8e00ff */
[----:B------:R-:W-:Y:S02]  /*1660*/  IMAD.MOV.U32 R8, RZ, RZ, 0x1e1 ;  /* 0x000001e1ff087424 */ /* 0x000fe400078e00ff */
[----:B------:R-:W-:Y:S02]  /*1670*/  IMAD.MOV.U32 R12, RZ, RZ, 0x1 ;  /* 0x00000001ff0c7424 */ /* 0x000fe400078e00ff */
[----:B0-----:R-:W-:-:S07]  /*1680*/  IMAD.MOV.U32 R13, RZ, RZ, RZ ;  /* 0x000000ffff0d7224 */ /* 0x001fce00078e00ff */
[----:B------:R-:W-:-:S07]  /*1690*/  LEPC R20, `(.L_x_15) ;  /* 0x000000001014794e */ /* 0x000fce0000000000 */
[----:B-1---5:R-:W-:Y:S05]  /*16a0*/  CALL.ABS.NOINC R14 ;  /* 0x000000000e007343 */ /* 0x022fea0003c00000 */
.L_x_15:
[----:B0-----:R-:W-:-:S05]  /*16b0*/  IMAD.U32 R0, RZ, RZ, UR42 ;  /* 0x0000002aff007e24 */ /* 0x001fca000f8e00ff */
[----:B------:R-:W-:-:S13]  /*16c0*/  ISETP.NE.AND P0, PT, R0, 0x3, PT ;  /* 0x000000030000780c */ /* 0x000fda0003f05270 */
[----:B------:R-:W-:Y:S05]  /*16d0*/  @!P0 BRA `(.L_x_16) ;  /* 0x0000000000048947 */ /* 0x000fea0003800000 */
[----:B------:R-:W-:Y:S01]  /*16e0*/  BPT.TRAP 0x1 ;  /* 0x000000040000795c */ /* 0x000fe20000300000 */
.L_x_16:
[----:B------:R-:W-:Y:S02]  /*16f0*/  IMAD.U32 R3, RZ, RZ, UR45 ;  /* 0x0000002dff037e24 */ /* 0x000fe4000f8e00ff */
[----:B------:R-:W-:-:S03]  /*1700*/  IMAD.U32 R0, RZ, RZ, UR49 ;  /* 0x00000031ff007e24 */ /* 0x000fc6000f8e00ff */
[----:B------:R-:W-:Y:S02]  /*1710*/  LEA R3, R3, UR44, 0x3 ;  /* 0x0000002c03037c11 */ /* 0x000fe4000f8e18ff */
[----:B------:R-:W-:-:S04]  /*1720*/  SHF.L.U32 R0, R0, 0x1f, RZ ;  /* 0x0000001f00007819 */ /* 0x000fc800000006ff */
[----:B------:R0:W1:Y:S01]  /*1730*/  SYNCS.PHASECHK.TRANS64.TRYWAIT P1, [R3+URZ], R0 ;  /* 0x00000000030075a7 */ /* 0x000062000802017f */
[----:B------:R-:W-:Y:S05]  /*1740*/  @!P0 BRA `(.L_x_17) ;  /* 0x0000000000048947 */ /* 0x000fea0003800000 */
[----:B------:R-:W-:Y:S01]  /*1750*/  BPT.TRAP 0x1 ;  /* 0x000000040000795c */ /* 0x000fe20000300000 */
.L_x_17:
[----:B------:R-:W-:-:S05]  /*1760*/  IMAD.U32 R4, RZ, RZ, UR48 ;  /* 0x00000030ff047e24 */ /* 0x000fca000f8e00ff */
[----:B------:R-:W-:Y:S01]  /*1770*/  ISETP.GE.AND P2, PT, R4, 0x1, PT ;  /* 0x000000010400780c */ /* 0x000fe20003f46270 */
[----:B-1----:R-:W-:-:S12]  /*1780*/  @P1 BRA `(.L_x_18) ;  /* 0x0000000000081947 */ /* 0x002fd80003800000 */
[----:B------:R-:W1:Y:S02]  /*1790*/  SYNCS.PHASECHK.TRANS64.TRYWAIT P1, [R3+URZ], R0 ;  /* 0x00000000030075a7 */ /* 0x000e64000802017f */
[----:B-1----:R-:W-:Y:S05]  /*17a0*/  @!P1 BRA `(.L_x_19) ;  /* 0x0000009c00709947 */ /* 0x002fea0003800000 */
.L_x_18:
[----:B------:R-:W-:Y:S05]  /*17b0*/  WARPSYNC.ALL ;  /* 0x0000000000007948 */ /* 0x000fea0003800000 */
[----:B------:R-:W-:Y:S01]  /*17c0*/  UIADD3 UR4, UR44, 0x180, URZ ;  /* 0x000001802c047890 */ /* 0x000fe2000fffe03f */
[----:B------:R-:W-:Y:S01]  /*17d0*/  WARPGROUP.ARRIVE ;  /* 0x00000000000079c5 */ /* 0x000fe20000000000 */
[----:B------:R-:W-:Y:S02]  /*17e0*/  UIADD3 UR5, UR44, 0x8180, URZ ;  /* 0x000081802c057890 */ /* 0x000fe4000fffe03f */
[----:B------:R-:W-:Y:S02]  /*17f0*/  USHF.R.U32.HI UR4, URZ, 0x4, UR4 ;  /* 0x000000043f047899 */ /* 0x000fe40008011604 */
[----:B------:R-:W-:-:S02]  /*1800*/  USHF.R.U32.HI UR5, URZ, 0x4, UR5 ;  /* 0x000000043f057899 */ /* 0x000fc40008011605 */
[----:B------:R-:W-:Y:S02]  /*1810*/  ULOP3.LUT UR4, UR4, 0x3fff, URZ, 0xc0, !UPT ;  /* 0x00003fff04047892 */ /* 0x000fe4000f8ec03f */
[----:B------:R-:W-:Y:S02]  /*1820*/  ULOP3.LUT UR5, UR5, 0x3fff, URZ, 0xc0, !UPT ;  /* 0x00003fff05057892 */ /* 0x000fe4000f8ec03f */
[----:B------:R-:W-:Y:S02]  /*1830*/  ULOP3.LUT UR8, UR4, 0x10000, URZ, 0xfc, !UPT ;  /* 0x0001000004087892 */ /* 0x000fe4000f8efc3f */
[----:B------:R-:W-:Y:S02]  /*1840*/  ULOP3.LUT UR9, UR5, 0x10000, URZ, 0xfc, !UPT ;  /* 0x0001000005097892 */ /* 0x000fe4000f8efc3f */
[----:B------:R-:W-:Y:S02]  /*1850*/  ULEA UR10, UR45, UR8, 0x9 ;  /* 0x000000082d0a7291 */ /* 0x000fe4000f8e483f */
[----:B------:R-:W-:Y:S01]  /*1860*/  ULEA UR11, UR45, UR9, 0xb ;  /* 0x000000092d0b7291 */ /* 0x000fe2000f8e583f */
[----:B------:R-:W-:Y:S01]  /*1870*/  UMOV UR5, 0x40000040 ;  /* 0x4000004000057882 */ /* 0x000fe20000000000 */
[----:B------:R-:W-:-:S03]  /*1880*/  UMOV UR7, 0x40000040 ;  /* 0x4000004000077882 */ /* 0x000fc60000000000 */
[----:B------:R-:W-:Y:S02]  /*1890*/  UMOV UR4, UR10 ;  /* 0x0000000a00047c82 */ /* 0x000fe40008000000 */
[----:B------:R-:W-:Y:S02]  /*18a0*/  UMOV UR6, UR11 ;  /* 0x0000000b00067c82 */ /* 0x000fe40008000000 */
[----:B------:R-:W-:Y:S01]  /*18b0*/  HGMMA.64x256x8.F32.TF32 R24, gdesc[UR4], RZ, !UPT, gsb0 ;  /* 0x07e00000041879f0 */ /* 0x000fe2000c0028ff */
[----:B------:R-:W-:Y:S02]  /*18c0*/  UIADD3 UR4, UR10, 0x2, URZ ;  /* 0x000000020a047890 */ /* 0x000fe4000fffe03f */
[----:B------:R-:W-:Y:S01]  /*18d0*/  UIADD3 UR6, UR11, 0x2, URZ ;  /* 0x000000020b067890 */ /* 0x000fe2000fffe03f */
[----:B------:R-:W-:Y:S01]  /*18e0*/  UMOV UR5, 0x40000040 ;  /* 0x4000004000057882 */ /* 0x000fe20000000000 */
[----:B------:R-:W-:Y:S01]  /*18f0*/  UMOV UR7, 0x40000040 ;  /* 0x4000004000077882 */ /* 0x000fe20000000000 */
[----:B------:R-:W-:-:S02]  /*1900*/  WARPGROUP.DEPBAR.LE gsb0, 0x0 ;  /* 0x00008000000079c5 */ /* 0x000fc40000010000 */
[----:B------:R-:W-:-:S15]  /*1910*/  WARPGROUP.ARRIVE ;  /* 0x00000000000079c5 */ /* 0x000fde0000000000 */
[----:B------:R-:W-:-:S05]  /*1920*/  NOP ;  /* 0x0000000000007918 */ /* 0x000fca0000000000 */
[----:B------:R-:W-:Y:S01]  /*1930*/  HGMMA.64x256x8.F32.TF32 R24, gdesc[UR4], R24, gsb0 ;  /* 0x07e00000041879f0 */ /* 0x000fe20008002818 */
[----:B------:R-:W-:Y:S02]  /*1940*/  UIADD3 UR4, UR10, 0x4, URZ ;  /* 0x000000040a047890 */ /* 0x000fe4000fffe03f */
[----:B------:R-:W-:Y:S01]  /*1950*/  UIADD3 UR6, UR11, 0x4, URZ ;  /* 0x000000040b067890 */ /* 0x000fe2000fffe03f */
[----:B------:R-:W-:Y:S01]  /*1960*/  UMOV UR5, 0x40000040 ;  /* 0x4000004000057882 */ /* 0x000fe20000000000 */
[----:B------:R-:W-:Y:S01]  /*1970*/  UMOV UR7, 0x40000040 ;  /* 0x4000004000077882 */ /* 0x000fe20000000000 */
[----:B------:R-:W-:Y:S02]  /*1980*/  WARPGROUP.DEPBAR.LE gsb0, 0x0 ;  /* 0x00008000000079c5 */ /* 0x000fe40000010000 */
        /* <DEDUP_REMOVED lines=10> */
[----:B------:R-:W-:Y:S03]  /*1a30*/  HGMMA.64x256x8.F32.TF32 R24, gdesc[UR4], R24, gsb0 ;  /* 0x07e00000041879f0 */ /* 0x000fe60008002818 */
[----:B------:R-:W-:Y:S02]  /*1a40*/  WARPGROUP.DEPBAR.LE gsb0, 0x0 ;  /* 0x00008000000079c5 */ /* 0x000fe40000010000 */
[----:B------:R-:W-:Y:S05]  /*1a50*/  @!P2 BRA `(.L_x_20) ;  /* 0x000000040020a947 */ /* 0x000fea0003800000 */
[----:B------:R-:W-:Y:S01]  /*1a60*/  UIADD3 UR4, UR45, 0x1, URZ ;  /* 0x000000012d047890 */ /* 0x000fe2000fffe03f */
[----:B01----:R-:W-:Y:S01]  /*1a70*/  IMAD.U32 R0, RZ, RZ, UR48 ;  /* 0x00000030ff007e24 */ /* 0x003fe2000f8e00ff */
[----:B------:R-:W-:Y:S02]  /*1a80*/  UMOV UR11, UR45 ;  /* 0x0000002d000b7c82 */ /* 0x000fe40008000000 */
[----:B------:R-:W-:-:S04]  /*1a90*/  UISETP.NE.AND UP0, UPT, UR4, 0x4, UPT ;  /* 0x000000040400788c */ /* 0x000fc8000bf05270 */
[----:B------:R-:W-:Y:S02]  /*1aa0*/  USEL UR5, URZ, 0x1, UP0 ;  /* 0x000000013f057887 */ /* 0x000fe40008000000 */
[----:B------:R-:W-:Y:S02]  /*1ab0*/  USEL UR10, UR4, URZ, UP0 ;  /* 0x0000003f040a7287 */ /* 0x000fe40008000000 */
[----:B------:R-:W-:-:S06]  /*1ac0*/  ULOP3.LUT UR5, UR49, UR5, URZ, 0x3c, !UPT ;  /* 0x0000000531057292 */ /* 0x000fcc000f8e3c3f */
[----:B------:R-:W-:-:S07]  /*1ad0*/  IMAD.U32 R5, RZ, RZ, UR5 ;  /* 0x00000005ff057e24 */ /* 0x000fce000f8e00ff */
.L_x_27:
[----:B01----:R-:W-:Y:S05]  /*1ae0*/  @!P0 BRA `(.L_x_21) ;  /* 0x0000000000048947 */ /* 0x003fea0003800000 */
[----:B------:R-:W-:Y:S01]  /*1af0*/  BPT.TRAP 0x1 ;  /* 0x000000040000795c */ /* 0x000fe20000300000 */
.L_x_21:
[----:B------:R-:W-:Y:S01]  /*1b00*/  ULEA UR4, UR10, UR44, 0x3 ;  /* 0x0000002c0a047291 */ /* 0x000fe2000f8e183f */
[----:B------:R-:W-:-:S08]  /*1b10*/  SHF.L.U32 R3, R5, 0x1f, RZ ;  /* 0x0000001f05037819 */ /* 0x000fd000000006ff */
[----:B------:R0:W1:Y:S01]  /*1b20*/  SYNCS.PHASECHK.TRANS64.TRYWAIT P1, [UR4], R3 ;  /* 0x00000003ff0075a7 */ /* 0x0000620008020144 */
[----:B------:R-:W-:Y:S05]  /*1b30*/  @!P0 BRA `(.L_x_22) ;  /* 0x0000000000048947 */ /* 0x000fea0003800000 */
[----:B------:R-:W-:Y:S01]  /*1b40*/  BPT.TRAP 0x1 ;  /* 0x000000040000795c */ /* 0x000fe20000300000 */
.L_x_22:
[----:B-1----:R-:W-:Y:S05]  /*1b50*/  @P1 BRA `(.L_x_23) ;  /* 0x0000000000081947 */ /* 0x002fea0003800000 */
[----:B------:R-:W1:Y:S02]  /*1b60*/  SYNCS.PHASECHK.TRANS64.TRYWAIT P1, [UR4], R3 ;  /* 0x00000003ff0075a7 */ /* 0x000e640008020144 */
[----:B-1----:R-:W-:Y:S05]  /*1b70*/  @!P1 BRA `(.L_x_24) ;  /* 0x0000009800909947 */ /* 0x002fea0003800000 */
.L_x_23:
[----:B------:R-:W-:Y:S01]  /*1b80*/  ULEA UR12, UR10, UR8, 0x9 ;  /* 0x000000080a0c7291 */ /* 0x000fe2000f8e483f */
[----:B------:R-:W-:Y:S01]  /*1b90*/  WARPGROUP.ARRIVE ;  /* 0x00000000000079c5 */ /* 0x000fe20000000000 */
[----:B------:R-:W-:Y:S01]  /*1ba0*/  ULEA UR13, UR10, UR9, 0xb ;  /* 0x000000090a0d7291 */ /* 0x000fe2000f8e583f */
[----:B------:R-:W-:Y:S01]  /*1bb0*/  UMOV UR5, 0x40000040 ;  /* 0x4000004000057882 */ /* 0x000fe20000000000 */
[----:B------:R-:W-:-:S03]  /*1bc0*/  UMOV UR7, 0x40000040 ;  /* 0x4000004000077882 */ /* 0x000fc60000000000 */
[----:B------:R-:W-:Y:S02]  /*1bd0*/  UMOV UR4, UR12 ;  /* 0x0000000c00047c82 */ /* 0x000fe40008000000 */
[----:B------:R-:W-:Y:S02]  /*1be0*/  UMOV UR6, UR13 ;  /* 0x0000000d00067c82 */ /* 0x000fe40008000000 */
[----:B------:R-:W-:Y:S01]  /*1bf0*/  HGMMA.64x256x8.F32.TF32 R24, gdesc[UR4], R24, gsb0 ;  /* 0x07e00000041879f0 */ /* 0x000fe20008002818 */
        /* <DEDUP_REMOVED lines=26> */
[----:B------:R-:W-:Y:S01]  /*1da0*/  BPT.TRAP 0x1 ;  /* 0x000000040000795c */ /* 0x000fe20000300000 */
.L_x_25:
[----:B------:R-:W-:Y:S02]  /*1db0*/  UISETP.GT.U32.AND UP0, UPT, UR41, 0x1, UPT ;  /* 0x000000012900788c */ /* 0x000fe4000bf04070 */
[----:B------:R-:W-:-:S04]  /*1dc0*/  ULEA UR4, UR11, UR44, 0x3 ;  /* 0x0000002c0b047291 */ /* 0x000fc8000f8e183f */
[----:B------:R-:W-:Y:S01]  /*1dd0*/  UIADD3 UR4, UR4, 0x20, URZ ;  /* 0x0000002004047890 */ /* 0x000fe2000fffe03f */
[----:B------:R-:W-:-:S03]  /*1de0*/  PLOP3.LUT P1, PT, PT, PT, UP0, 0x80, 0x0 ;  /* 0x000000000000781c */ /* 0x000fc60003f2f008 */
[----:B------:R-:W-:-:S09]  /*1df0*/  UPRMT UR4, URZ, 0x654, UR4 ;  /* 0x000006543f047896 */ /* 0x000fd20008000004 */
[----:B------:R-:W-:Y:S01]  /*1e00*/  SYNCS.ARRIVE.TRANS64.RED.A1T0 RZ, [UR4], RZ ;  /* 0x000000ffffff79a7 */ /* 0x000fe20008100404 */
[----:B------:R-:W-:Y:S05]  /*1e10*/  @P1 BRA `(.L_x_26) ;  /* 0x0000000000041947 */ /* 0x000fea0003800000 */
[----:B------:R-:W-:Y:S01]  /*1e20*/  BPT.TRAP 0x1 ;  /* 0x000000040000795c */ /* 0x000fe20000300000 */
.L_x_26:
[----:B------:R-:W-:Y:S01]  /*1e30*/  UIADD3 UR10, UR10, 0x1, URZ ;  /* 0x000000010a0a7890 */ /* 0x000fe2000fffe03f */
[C---:B------:R-:W-:Y:S01]  /*1e40*/  ISETP.GT.AND P1, PT, R0.reuse, 0x1, PT ;  /* 0x000000010000780c */ /* 0x040fe20003f24270 */
[----:B------:R-:W-:Y:S01]  /*1e50*/  UIADD3 UR11, UR11, 0x1, URZ ;  /* 0x000000010b0b7890 */ /* 0x000fe2000fffe03f */
[----:B------:R-:W-:Y:S01]  /*1e60*/  VIADD R0, R0, 0xffffffff ;  /* 0xffffffff00007836 */ /* 0x000fe20000000000 */
[----:B------:R-:W-:Y:S02]  /*1e70*/  UISETP.NE.AND UP0, UPT, UR10, 0x4, UPT ;  /* 0x000000040a00788c */ /* 0x000fe4000bf05270 */
[----:B------:R-:W-:Y:S02]  /*1e80*/  UISETP.NE.AND UP1, UPT, UR11, 0x4, UPT ;  /* 0x000000040b00788c */ /* 0x000fe4000bf25270 */
[----:B------:R-:W-:Y:S02]  /*1e90*/  USEL UR4, URZ, 0x1, UP0 ;  /* 0x000000013f047887 */ /* 0x000fe40008000000 */
[----:B------:R-:W-:-:S02]  /*1ea0*/  USEL UR10, UR10, URZ, UP0 ;  /* 0x0000003f0a0a7287 */ /* 0x000fc40008000000 */
[----:B------:R-:W-:Y:S02]  /*1eb0*/  USEL UR11, UR11, URZ, UP1 ;  /* 0x0000003f0b0b7287 */ /* 0x000fe40008800000 */
[----:B------:R-:W-:Y:S01]  /*1ec0*/  LOP3.LUT R5, R5, UR4, RZ, 0x3c, !PT ;  /* 0x0000000405057c12 */ /* 0x000fe2000f8e3cff */
[----:B------:R-:W-:Y:S09]  /*1ed0*/  @P1 BRA `(.L_x_27) ;  /* 0xfffffffc00001947 */ /* 0x000ff2000383ffff */
.L_x_20:
[----:B01----:R-:W0:Y:S01]  /*1ee0*/  LDC R0, c[0x0][0x28c] ;  /* 0x0000a300ff007b82 */ /* 0x003e220000000800 */
[----:B------:R1:W-:Y:S01]  /*1ef0*/  SYNCS.ARRIVE.TRANS64.A1T0 RZ, [R156+UR47], RZ ;  /* 0x000000ff9cff79a7 */ /* 0x0003e2000810002f */
[----:B0-----:R-:W-:-:S13]  /*1f00*/  ISETP.GE.AND P1, PT, R0, 0x1, PT ;  /* 0x000000010000780c */ /* 0x001fda0003f26270 */
[----:B-1----:R-:W-:Y:S05]  /*1f10*/  @!P1 BRA `(.L_x_28) ;  /* 0x0000000000309947 */ /* 0x002fea0003800000 */
[----:B------:R-:W-:Y:S05]  /*1f20*/  @!P0 BRA `(.L_x_29) ;  /* 0x0000000000048947 */ /* 0x000fea0003800000 */
[----:B------:R-:W-:Y:S01]  /*1f30*/  BPT.TRAP 0x1 ;  /* 0x000000040000795c */ /* 0x000fe20000300000 */
.L_x_29:
[----:B------:R-:W-:Y:S02]  /*1f40*/  UIADD3 UR4, UR48, UR45, URZ ;  /* 0x0000002d30047290 */ /* 0x000fe4000fffe03f */
[----:B------:R-:W-:Y:S02]  /*1f50*/  UISETP.GT.U32.AND UP0, UPT, UR41, 0x1, UPT ;  /* 0x000000012900788c */ /* 0x000fe4000bf04070 */
[----:B------:R-:W-:-:S04]  /*1f60*/  USHF.L.U32 UR4, UR4, 0x3, URZ ;  /* 0x0000000304047899 */ /* 0x000fc8000800063f */
[----:B------:R-:W-:Y:S01]  /*1f70*/  ULOP3.LUT UR4, UR4, 0x18, URZ, 0xc0, !UPT ;  /* 0x0000001804047892 */ /* 0x000fe2000f8ec03f */
[----:B------:R-:W-:-:S03]  /*1f80*/  PLOP3.LUT P0, PT, PT, PT, UP0, 0x80, 0x0 ;  /* 0x000000000000781c */ /* 0x000fc60003f0f008 */
[----:B------:R-:W-:-:S04]  /*1f90*/  UIADD3 UR4, UR44, 0x20, UR4 ;  /* 0x000000202c047890 */ /* 0x000fc8000fffe004 */
[----:B------:R-:W-:-:S09]  /*1fa0*/  UPRMT UR4, URZ, 0x654, UR4 ;  /* 0x000006543f047896 */ /* 0x000fd20008000004 */
[----:B------:R-:W-:Y:S01]  /*1fb0*/  SYNCS.ARRIVE.TRANS64.RED.A1T0 RZ, [UR4], RZ ;  /* 0x000000ffffff79a7 */ /* 0x000fe20008100404 */
[----:B------:R-:W-:Y:S05]  /*1fc0*/  @P0 BRA `(.L_x_28) ;  /* 0x0000000000040947 */ /* 0x000fea0003800000 */
[----:B------:R-:W-:Y:S01]  /*1fd0*/  BPT.TRAP 0x1 ;  /* 0x000000040000795c */ /* 0x000fe20000300000 */
.L_x_28:
[----:B------:R-:W-:Y:S01]  /*1fe0*/  SHF.L.U32 R0, R166, 0x1f, RZ ;  /* 0x0000001fa6007819 */ /* 0x000fe200000006ff */
[----:B------:R-:W-:Y:S01]  /*1ff0*/  UIADD3 UR45, UR43, UR45, URZ ;  /* 0x0000002d2b2d7290 */ /* 0x000fe2000fffe03f */
[----:B------:R-:W0:Y:S01]  /*2000*/  LDC R7, c[0x0][0x288] ;  /* 0x0000a200ff077b82 */ /* 0x000e220000000800 */
[----:B------:R-:W-:Y:S02]  /*2010*/  IMAD.SHL.U32 R12, R154, 0x2, RZ ;  /* 0x000000029a0c7824 */ /* 0x000fe400078e00ff */
[----:B------:R-:W-:Y:S02]  /*2020*/  USHF.R.U32.HI UR4, URZ, 0x2, UR45 ;  /* 0x000000023f047899 */ /* 0x000fe4000801162d */
[----:B------:R-:W-:Y:S01]  /*2030*/  UISETP.GT.U32.AND UP0, UPT, UR45, 0x3, UPT ;  /* 0x000000032d00788c */ /* 0x000fe2000bf04070 */
[----:B------:R-:W-:Y:S01]  /*2040*/  SHF.R.S32.HI R13, RZ, 0x1f, R12 ;  /* 0x0000001fff0d7819 */ /* 0x000fe2000001140c */
[----:B------:R-:W-:Y:S01]  /*2050*/  ULOP3.LUT UR4, UR4, 0x1, URZ, 0xc0, !UPT ;  /* 0x0000000104047892 */ /* 0x000fe2000f8ec03f */
[----:B------:R-:W1:Y:S01]  /*2060*/  SYNCS.PHASECHK.TRANS64.TRYWAIT P0, [R155+UR46+0x10], R0 ;  /* 0x000010009b0075a7 */ /* 0x000e62000800016e */
[----:B------:R-:W-:-:S02]  /*2070*/  UISETP.LT.U32.AND UP0, UPT, UR43, 0x4, UP0 ;  /* 0x000000042b00788c */ /* 0x000fc40008701070 */
[----:B------:R-:W-:Y:S02]  /*2080*/  UISETP.NE.U32.AND UP1, UPT, UR4, 0x1, UPT ;  /* 0x000000010400788c */ /* 0x000fe4000bf25070 */
[----:B------:R-:W-:Y:S02]  /*2090*/  USEL UR5, URZ, 0x1, !UP0 ;  /* 0x000000013f057887 */ /* 0x000fe4000c000000 */
[----:B------:R-:W-:Y:S02]  /*20a0*/  UISETP.GT.U32.AND UP1, UPT, UR43, 0x3, !UP1 ;  /* 0x000000032b00788c */ /* 0x000fe4000cf24070 */
[----:B------:R-:W-:Y:S02]  /*20b0*/  ULOP3.LUT UR45, UR45, 0x3, URZ, 0xc0, !UPT ;  /* 0x000000032d2d7892 */ /* 0x000fe4000f8ec03f */
[----:B------:R-:W-:-:S04]  /*20c0*/  USEL UR4, URZ, 0x1, !UP1 ;  /* 0x000000013f047887 */ /* 0x000fc8000c800000 */
[----:B------:R-:W-:Y:S01]  /*20d0*/  ULOP3.LUT UR49, UR4, UR49, UR5, 0x96, !UPT ;  /* 0x0000003104317292 */ /* 0x000fe2000f8e9605 */
[----:B01----:R-:W-:Y:S11]  /*20e0*/  @!P0 BRA `(.L_x_30) ;  /* 0x00000094004c8947 */ /* 0x003ff60003800000 */
.L_x_312:
[----:B------:R-:W-:Y:S01]  /*20f0*/  IMAD.SHL.U32 R6, R18, 0x40, RZ ;  /* 0x0000004012067824 */ /* 0x000fe200078e00ff */
[----:B------:R-:W-:Y:S01]  /*2100*/  ULDC UR6, c[0x0][0x284] ;  /* 0x0000a10000067ab9 */ /* 0x000fe20000000800 */
[----:B------:R-:W-:Y:S01]  /*2110*/  IMAD.SHL.U32 R14, R2, 0x100, RZ ;  /* 0x00000100020e7824 */ /* 0x000fe200078e00ff */
[----:B------:R-:W-:Y:S01]  /*2120*/  SHF.R.S32.HI R161, RZ, 0x1f, R19 ;  /* 0x0000001fffa17819 */ /* 0x000fe20000011413 */
[----:B------:R-:W-:Y:S01]  /*2130*/  ULDC.64 UR4, c[0x0][0x5d0] ;  /* 0x0001740000047ab9 */ /* 0x000fe20000000a00 */
[----:B------:R-:W-:Y:S01]  /*2140*/  ISETP.GE.AND P0, PT, R6, UR6, PT ;  /* 0x0000000606007c0c */ /* 0x000fe2000bf06270 */
[----:B------:R-:W-:Y:S01]  /*2150*/  IMAD.WIDE.U32 R2, R19, UR4, R12 ;  /* 0x0000000413027c25 */ /* 0x000fe2000f8e000c */
[----:B------:R-:W-:Y:S02]  /*2160*/  SHF.R.S32.HI R15, RZ, 0x1f, R14 ;  /* 0x0000001fff0f7819 */ /* 0x000fe4000001140e */
[C---:B------:R-:W-:Y:S01]  /*2170*/  ISETP.GE.OR P0, PT, R14.reuse, R7, P0 ;  /* 0x000000070e00720c */ /* 0x040fe20000706670 */
[----:B0-----:R-:W-:Y:S01]  /*2180*/  IMAD R0, R161, UR4, RZ ;  /* 0x00000004a1007c24 */ /* 0x001fe2000f8e02ff */
[----:B------:R-:W-:-:S03]  /*2190*/  IADD3 R4, P1, R14, R2, RZ ;  /* 0x000000020e047210 */ /* 0x000fc60007f3e0ff */
[----:B------:R-:W-:-:S05]  /*21a0*/  IMAD R5, R19, UR5, R0 ;  /* 0x0000000513057c24 */ /* 0x000fca000f8e0200 */
[----:B------:R-:W-:-:S03]  /*21b0*/  IADD3.X R5, R15, R3, R5, P1, !PT ;  /* 0x000000030f057210 */ /* 0x000fc60000ffe405 */
[----:B------:R-:W-:Y:S05]  /*21c0*/  @P0 BRA `(.L_x_31) ;  /* 0x0000007c000c0947 */ /* 0x000fea0003800000 */
[----:B------:R-:W0:Y:S01]  /*21d0*/  LDC.64 R10, c[0x0][0x5c8] ;  /* 0x00017200ff0a7b82 */ /* 0x000e220000000a00 */
[----:B-----5:R-:W-:Y:S01]  /*21e0*/  FSETP.NEU.AND P0, PT, R22, RZ, PT ;  /* 0x000000ff1600720b */ /* 0x020fe20003f0d000 */
[----:B------:R-:W-:Y:S01]  /*21f0*/  IMAD R3, R154, -0x2, R7 ;  /* 0xfffffffe9a037824 */ /* 0x000fe200078e0207 */
[----:B------:R-:W-:Y:S01]  /*2200*/  BSSY B0, `(.L_x_31) ;  /* 0x00007bf000007945 */ /* 0x000fe20003800000 */
[----:B------:R-:W-:-:S04]  /*2210*/  IMAD.WIDE R168, R18, 0x40, R152 ;  /* 0x0000004012a87825 */ /* 0x000fc800078e0298 */
[----:B------:R-:W-:Y:S02]  /*2220*/  IMAD.IADD R0, R3, 0x1, -R14 ;  /* 0x0000000103007824 */ /* 0x000fe400078e0a0e */
[----:B------:R-:W-:-:S03]  /*2230*/  IMAD.IADD R2, R159, 0x1, -R6 ;  /* 0x000000019f027824 */ /* 0x000fc600078e0a06 */
[----:B------:R-:W-:-:S04]  /*2240*/  ISETP.GT.AND P2, PT, R0, RZ, PT ;  /* 0x000000ff0000720c */ /* 0x000fc80003f44270 */
[----:B------:R-:W-:Y:S01]  /*2250*/  ISETP.GT.AND P4, PT, R2, RZ, P2 ;  /* 0x000000ff0200720c */ /* 0x000fe20001784270 */
[-C--:B0-----:R-:W-:Y:S02]  /*2260*/  IMAD R3, R169, R10.reuse, RZ ;  /* 0x0000000aa9037224 */ /* 0x081fe400078e02ff */
[----:B------:R-:W-:-:S04]  /*2270*/  IMAD.WIDE.U32 R170, R168, R10, R4 ;  /* 0x0000000aa8aa7225 */ /* 0x000fc800078e0004 */
[----:B------:R-:W-:-:S04]  /*2280*/  IMAD R3, R168, R11, R3 ;  /* 0x0000000ba8037224 */ /* 0x000fc800078e0203 */
[----:B------:R-:W-:Y:S01]  /*2290*/  IMAD.IADD R175, R171, 0x1, R3 ;  /* 0x00000001abaf7824 */ /* 0x000fe200078e0203 */
[----:B------:R-:W-:Y:S06]  /*22a0*/  @!P0 BRA `(.L_x_32) ;  /* 0x0000005400988947 */ /* 0x000fec0003800000 */
[----:B------:R-:W0:Y:S01]  /*22b0*/  LDC.64 R20, c[0x0][0x5b8] ;  /* 0x00016e00ff147b82 */ /* 0x000e220000000a00 */
[----:B------:R-:W-:-:S07]  /*22c0*/  ULDC.64 UR4, c[0x0][0x5c0] ;  /* 0x0001700000047ab9 */ /* 0x000fce0000000a00 */
[----:B------:R-:W1:Y:S08]  /*22d0*/  LDC.64 R172, c[0x0][0x5b0] ;  /* 0x00016c00ffac7b82 */ /* 0x000e700000000a00 */
[----:B------:R-:W2:Y:S01]  /*22e0*/  LDC.64 R8, c[0x0][0x5a8] ;  /* 0x00016a00ff087b82 */ /* 0x000ea20000000a00 */
[-C--:B0-----:R-:W-:Y:S02]  /*22f0*/  IMAD R6, R161, R20.reuse, RZ ;  /* 0x00000014a1067224 */ /* 0x081fe400078e02ff */
[----:B------:R-:W-:-:S04]  /*2300*/  IMAD.WIDE.U32 R4, R19, R20, R12 ;  /* 0x0000001413047225 */ /* 0x000fc800078e000c */
[----:B------:R-:W-:Y:S01]  /*2310*/  IMAD R167, R19, R21, R6 ;  /* 0x0000001513a77224 */ /* 0x000fe200078e0206 */
[----:B------:R-:W-:Y:S01]  /*2320*/  IADD3 R160, P0, R14, R4, RZ ;  /* 0x000000040ea07210 */ /* 0x000fe20007f1e0ff */
[----:B-1----:R-:W-:-:S03]  /*2330*/  IMAD R3, R169, R172, RZ ;  /* 0x000000aca9037224 */ /* 0x002fc600078e02ff */
[----:B------:R-:W-:Y:S01]  /*2340*/  IADD3.X R161, R15, R5, R167, P0, !PT ;  /* 0x000000050fa17210 */ /* 0x000fe200007fe4a7 */
[C---:B------:R-:W-:Y:S02]  /*2350*/  IMAD R169, R168.reuse, R173, R3 ;  /* 0x000000ada8a97224 */ /* 0x040fe400078e0203 */
[----:B------:R-:W-:-:S04]  /*2360*/  IMAD.WIDE.U32 R4, R168, R172, R160 ;  /* 0x000000aca8047225 */ /* 0x000fc800078e00a0 */
[----:B------:R-:W-:Y:S01]  /*2370*/  IMAD.IADD R3, R5, 0x1, R169 ;  /* 0x0000000105037824 */ /* 0x000fe200078e02a9 */
[----:B--2---:R-:W-:-:S04]  /*2380*/  LEA R6, P0, R4, R8, 0x2 ;  /* 0x0000000804067211 */ /* 0x004fc800078010ff */
[----:B------:R-:W-:-:S05]  /*2390*/  LEA.HI.X R7, R4, R9, R3, 0x2, P0 ;  /* 0x0000000904077211 */ /* 0x000fca00000f1403 */
[----:B------:R0:W2:Y:S01]  /*23a0*/  @P4 LDG.E.LTC128B R3, desc[UR50][R6.64] ;  /* 0x0000003206034981 */ /* 0x0000a2000c1e1920 */
[----:B------:R-:W-:Y:S01]  /*23b0*/  IMAD.WIDE.U32 R4, R168, R172, R14 ;  /* 0x000000aca8047225 */ /* 0x000fe200078e000e */
[C---:B------:R-:W-:Y:S01]  /*23c0*/  SHF.L.U64.HI R165, R172.reuse, 0x3, R173 ;  /* 0x00000003aca57819 */ /* 0x040fe200000102ad */
[----:B------:R-:W-:Y:S02]  /*23d0*/  BSSY B1, `(.L_x_33) ;  /* 0x0000014000017945 */ /* 0x000fe40003800000 */
[----:B------:R-:W-:Y:S01]  /*23e0*/  IMAD.SHL.U32 R164, R172, 0x8, RZ ;  /* 0x00000008aca47824 */ /* 0x000fe200078e00ff */
[----:B------:R-:W-:Y:S02]  /*23f0*/  IADD3 R162, P0, R12, R4, RZ ;  /* 0x000000040ca27210 */ /* 0x000fe40007f1e0ff */
[----:B------:R-:W-:Y:S01]  /*2400*/  LEA R4, P1, R170, UR4, 0x2 ;  /* 0x00000004aa047c11 */ /* 0x000fe2000f8210ff */
[----:B------:R-:W-:Y:S01]  /*2410*/  IMAD.WIDE.U32 R164, R168, R172, R164 ;  /* 0x000000aca8a47225 */ /* 0x000fe200078e00a4 */
[----:B------:R-:W-:-:S02]  /*2420*/  IADD3.X R163, R13, R169, R5, P0, !PT ;  /* 0x000000a90da37210 */ /* 0x000fc400007fe405 */
[----:B------:R-:W-:Y:S02]  /*2430*/  LEA.HI.X R5, R170, UR5, R175, 0x2, P1 ;  /* 0x00000005aa057c11 */ /* 0x000fe400088f14af */
[----:B------:R-:W-:Y:S01]  /*2440*/  ISETP.GT.AND P0, PT, R0, 0x1, PT ;  /* 0x000000010000780c */ /* 0x000fe20003f04270 */
[----:B------:R-:W-:-:S03]  /*2450*/  IMAD.WIDE.U32 R162, R19, R20, R162 ;  /* 0x0000001413a27225 */ /* 0x000fc600078e00a2 */
[----:B------:R-:W-:Y:S01]  /*2460*/  ISETP.GT.AND P1, PT, R2, RZ, P0 ;  /* 0x000000ff0200720c */ /* 0x000fe20000724270 */
[----:B0-----:R-:W-:Y:S01]  /*2470*/  IMAD.IADD R7, R167, 0x1, R163 ;  /* 0x00000001a7077824 */ /* 0x001fe200078e02a3 */
[----:B------:R-:W-:-:S04]  /*2480*/  LEA R6, P3, R162, R8, 0x2 ;  /* 0x00000008a2067211 */ /* 0x000fc800078610ff */
[----:B------:R-:W-:Y:S02]  /*2490*/  LEA.HI.X R7, R162, R9, R7, 0x2, P3 ;  /* 0x00000009a2077211 */ /* 0x000fe400018f1407 */
[----:B--2---:R-:W-:-:S05]  /*24a0*/  LOP3.LUT R21, R3, 0xffffe000, RZ, 0xc0, !PT ;  /* 0xffffe00003157812 */ /* 0x004fca00078ec0ff */
[----:B------:R-:W-:-:S04]  /*24b0*/  FMUL R21, R21, R22 ;  /* 0x0000001615157220 */ /* 0x000fc80000400000 */
[----:B------:R-:W-:-:S05]  /*24c0*/  FFMA R21, R24, R23, R21 ;  /* 0x0000001718157223 */ /* 0x000fca0000000015 */
[----:B------:R-:W-:-:S05]  /*24d0*/  F2FP.TF32.F32.PACK_B R21, R21 ;  /* 0x00000015ff15723e */ /* 0x000fca00024050ff */
[----:B------:R0:W-:Y:S01]  /*24e0*/  @P4 STG.E desc[UR50][R4.64], R21 ;  /* 0x0000001504004986 */ /* 0x0001e2000c101932 */
[----:B------:R-:W-:Y:S05]  /*24f0*/  @!P1 BRA `(.L_x_34) ;  /* 0x0000000000049947 */ /* 0x000fea0003800000 */
[----:B------:R1:W5:Y:S02]  /*2500*/  LDG.E.LTC128B R3, desc[UR50][R6.64+0x4] ;  /* 0x0000043206037981 */ /* 0x000364000c1e1920 */
.L_x_34:
[----:B------:R-:W-:Y:S05]  /*2510*/  BSYNC B1 ;  /* 0x0000000000017941 */ /* 0x000fea0003800000 */
.L_x_33:
[----:B0----5:R-:W-:Y:S01]  /*2520*/  LOP3.LUT R21, R3, 0xffffe000, RZ, 0xc0, !PT ;  /* 0xffffe00003157812 */ /* 0x021fe200078ec0ff */
[----:B------:R-:W-:Y:S01]  /*2530*/  IMAD.IADD R169, R169, 0x1, R165 ;  /* 0x00000001a9a97824 */ /* 0x000fe200078e02a5 */
[----:B------:R-:W-:Y:S02]  /*2540*/  IADD3 R160, P3, R160, R164, RZ ;  /* 0x000000a4a0a07210 */ /* 0x000fe40007f7e0ff */
[----:B------:R-:W-:Y:S01]  /*2550*/  ISETP.GT.AND P2, PT, R2, 0x8, P2 ;  /* 0x000000080200780c */ /* 0x000fe20001744270 */
[----:B------:R-:W-:Y:S02]  /*2560*/  FMUL R18, R21, R22 ;  /* 0x0000001615127220 */ /* 0x000fe40000400000 */
[----:B------:R-:W-:Y:S01]  /*2570*/  IMAD.X R161, R169, 0x1, R161, P3 ;  /* 0x00000001a9a17824 */ /* 0x000fe200018e06a1 */
[----:B------:R-:W-:Y:S01]  /*2580*/  LEA R24, P3, R160, R8, 0x2 ;  /* 0x00000008a0187211 */ /* 0x000fe200078610ff */
[----:B------:R-:W-:Y:S01]  /*2590*/  FFMA R163, R25, R23, R18 ;  /* 0x0000001719a37223 */ /* 0x000fe20000000012 */
[----:B------:R-:W-:-:S02]  /*25a0*/  IMAD.MOV.U32 R18, RZ, RZ, R3 ;  /* 0x000000ffff127224 */ /* 0x000fc400078e0003 */
[----:B------:R-:W-:Y:S02]  /*25b0*/  LEA.HI.X R25, R160, R9, R161, 0x2, P3 ;  /* 0x00000009a0197211 */ /* 0x000fe400018f14a1 */
[----:B------:R-:W-:-:S05]  /*25c0*/  F2FP.TF32.F32.PACK_B R163, R163 ;  /* 0x000000a3ffa3723e */ /* 0x000fca00024050ff */
[----:B------:R0:W-:Y:S04]  /*25d0*/  @P1 STG.E desc[UR50][R4.64+0x4], R163 ;  /* 0x000004a304001986 */ /* 0x0001e8000c101932 */
[----:B------:R-:W2:Y:S01]  /*25e0*/  @P2 LDG.E.LTC128B R18, desc[UR50][R24.64] ;  /* 0x0000003218122981 */ /* 0x000ea2000c1e1920 */
[----:B------:R-:W-:Y:S01]  /*25f0*/  IADD3 R12, P1, P3, R12, R164, R14 ;  /* 0x000000a40c0c7210 */ /* 0x000fe20007b3e00e */
[----:B------:R-:W-:Y:S01]  /*2600*/  BSSY B1, `(.L_x_35) ;  /* 0x0000011000017945 */ /* 0x000fe20003800000 */
[C---:B------:R-:W-:Y:S02]  /*2610*/  SHF.L.U64.HI R11, R10.reuse, 0x5, R11 ;  /* 0x000000050a0b7819 */ /* 0x040fe4000001020b */
[----:B------:R-:W-:Y:S02]  /*2620*/  IADD3.X R13, R13, R169, R15, P1, P3 ;  /* 0x000000a90d0d7210 */ /* 0x000fe40000fe640f */
[----:B------:R-:W-:-:S02]  /*2630*/  LEA R10, P1, R10, R4, 0x5 ;  /* 0x000000040a0a7211 */ /* 0x000fc400078228ff */
[----:B------:R-:W-:Y:S01]  /*2640*/  ISETP.GT.AND P0, PT, R2, 0x8, P0 ;  /* 0x000000080200780c */ /* 0x000fe20000704270 */
[----:B------:R-:W-:-:S04]  /*2650*/  IMAD.WIDE.U32 R20, R19, R20, R12 ;  /* 0x0000001413147225 */ /* 0x000fc800078e000c */
[----:B------:R-:W-:Y:S01]  /*2660*/  IMAD.X R11, R11, 0x1, R5, P1 ;  /* 0x000000010b0b7824 */ /* 0x000fe200008e0605 */
[----:B------:R-:W-:Y:S02]  /*2670*/  LEA R8, P3, R20, R8, 0x2 ;  /* 0x0000000814087211 */ /* 0x000fe400078610ff */
[----:B--2---:R-:W-:-:S05]  /*2680*/  LOP3.LUT R3, R18, 0xffffe000, RZ, 0xc0, !PT ;  /* 0xffffe00012037812 */ /* 0x004fca00078ec0ff */
[----:B------:R-:W-:-:S04]  /*2690*/  FMUL R3, R3, R22 ;  /* 0x0000001603037220 */ /* 0x000fc80000400000 */
[----:B------:R-:W-:Y:S01]  /*26a0*/  FFMA R13, R26, R23, R3 ;  /* 0x000000171a0d7223 */ /* 0x000fe20000000003 */
[----:B------:R-:W-:-:S04]  /*26b0*/  IMAD.IADD R3, R167, 0x1, R21 ;  /* 0x00000001a7037824 */ /* 0x000fc800078e0215 */
[----:B------:R-:W-:Y:S02]  /*26c0*/  F2FP.TF32.F32.PACK_B R13, R13 ;  /* 0x0000000dff0d723e */ /* 0x000fe400024050ff */
[----:B------:R-:W-:-:S03]  /*26d0*/  LEA.HI.X R9, R20, R9, R3, 0x2, P3 ;  /* 0x0000000914097211 */ /* 0x000fc600018f1403 */
[----:B------:R0:W-:Y:S01]  /*26e0*/  @P2 STG.E desc[UR50][R10.64], R13 ;  /* 0x0000000d0a002986 */ /* 0x0001e2000c101932 */
[----:B------:R-:W-:Y:S05]  /*26f0*/  @!P0 BRA `(.L_x_36) ;  /* 0x0000000000048947 */ /* 0x000fea0003800000 */
[----:B------:R2:W5:Y:S02]  /*2700*/  LDG.E.LTC128B R18, desc[UR50][R8.64+0x4] ;  /* 0x0000043208127981 */ /* 0x000564000c1e1920 */
.L_x_36:
[----:B------:R-:W-:Y:S05]  /*2710*/  BSYNC B1 ;  /* 0x0000000000017941 */ /* 0x000fea0003800000 */
.L_x_35:
[----:B-----5:R-:W-:Y:S01]  /*2720*/  LOP3.LUT R3, R18, 0xffffe000, RZ, 0xc0, !PT ;  /* 0xffffe00012037812 */ /* 0x020fe200078ec0ff */
[----:B------:R-:W-:Y:S01]  /*2730*/  BSSY B1, `(.L_x_37) ;  /* 0x0000009000017945 */ /* 0x000fe20003800000 */
[----:B------:R-:W-:-:S03]  /*2740*/  ISETP.GT.AND P1, PT, R0, 0x8, PT ;  /* 0x000000080000780c */ /* 0x000fc60003f24270 */
[----:B------:R-:W-:Y:S01]  /*2750*/  FMUL R12, R3, R22 ;  /* 0x00000016030c7220 */ /* 0x000fe20000400000 */
[----:B------:R-:W-:-:S03]  /*2760*/  ISETP.GT.AND P2, PT, R2, RZ, P1 ;  /* 0x000000ff0200720c */ /* 0x000fc60000f44270 */
[----:B------:R-:W-:-:S05]  /*2770*/  FFMA R27, R27, R23, R12 ;  /* 0x000000171b1b7223 */ /* 0x000fca000000000c */
[----:B------:R-:W-:-:S05]  /*2780*/  F2FP.TF32.F32.PACK_B R27, R27 ;  /* 0x0000001bff1b723e */ /* 0x000fca00024050ff */
[----:B------:R3:W-:Y:S01]  /*2790*/  @P0 STG.E desc[UR50][R10.64+0x4], R27 ;  /* 0x0000041b0a000986 */ /* 0x0007e2000c101932 */
[----:B------:R-:W-:Y:S05]  /*27a0*/  @!P2 BRA `(.L_x_38) ;  /* 0x000000000004a947 */ /* 0x000fea0003800000 */
[----:B------:R4:W5:Y:S02]  /*27b0*/  LDG.E.LTC128B R18, desc[UR50][R6.64+0x20] ;  /* 0x0000203206127981 */ /* 0x000964000c1e1920 */
.L_x_38:
[----:B------:R-:W-:Y:S05]  /*27c0*/  BSYNC B1 ;  /* 0x0000000000017941 */ /* 0x000fea0003800000 */
.L_x_37:
        /* <DEDUP_REMOVED lines=10> */
.L_x_40:
[----:B------:R-:W-:Y:S05]  /*2870*/  BSYNC B1 ;  /* 0x0000000000017941 */ /* 0x000fea0003800000 */
.L_x_39:
[----:B0----5:R-:W-:Y:S01]  /*2880*/  LOP3.LUT R3, R18, 0xffffe000, RZ, 0xc0, !PT ;  /* 0xffffe00012037812 */ /* 0x021fe200078ec0ff */
[----:B------:R-:W-:Y:S01]  /*2890*/  BSSY B1, `(.L_x_41) ;  /* 0x0000008000017945 */ /* 0x000fe20003800000 */
[----:B------:R-:W-:-:S03]  /*28a0*/  ISETP.GT.AND P1, PT, R2, 0x8, P1 ;  /* 0x000000080200780c */ /* 0x000fc60000f24270 */
[----:B------:R-:W-:-:S04]  /*28b0*/  FMUL R12, R3, R22 ;  /* 0x00000016030c7220 */ /* 0x000fc80000400000 */
[----:B------:R-:W-:-:S05]  /*28c0*/  FFMA R29, R29, R23, R12 ;  /* 0x000000171d1d7223 */ /* 0x000fca000000000c */
[----:B------:R-:W-:-:S05]  /*28d0*/  F2FP.TF32.F32.PACK_B R29, R29 ;  /* 0x0000001dff1d723e */ /* 0x000fca00024050ff */
[----:B------:R0:W-:Y:S01]  /*28e0*/  @P3 STG.E desc[UR50][R4.64+0x24], R29 ;  /* 0x0000241d04003986 */ /* 0x0001e2000c101932 */
[----:B------:R-:W-:Y:S05]  /*28f0*/  @!P1 BRA `(.L_x_42) ;  /* 0x0000000000049947 */ /* 0x000fea0003800000 */
[----:B------:R0:W5:Y:S02]  /*2900*/  LDG.E.LTC128B R18, desc[UR50][R8.64+0x20] ;  /* 0x0000203208127981 */ /* 0x000164000c1e1920 */
.L_x_42:
[----:B------:R-:W-:Y:S05]  /*2910*/  BSYNC B1 ;  /* 0x0000000000017941 */ /* 0x000fea0003800000 */
.L_x_41:
[----:B-----5:R-:W-:Y:S01]  /*2920*/  LOP3.LUT R3, R18, 0xffffe000, RZ, 0xc0, !PT ;  /* 0xffffe00012037812 */ /* 0x020fe200078ec0ff */
        /* <DEDUP_REMOVED lines=8> */
.L_x_44:
[----:B------:R-:W-:Y:S05]  /*29b0*/  BSYNC B1 ;  /* 0x0000000000017941 */ /* 0x000fea0003800000 */
.L_x_43:
[----:B0----5:R-:W-:Y:S01]  /*29c0*/  LOP3.LUT R3, R18, 0xffffe000, RZ, 0xc0, !PT ;  /* 0xffffe00012037812 */ /* 0x021fe200078ec0ff */
        /* <DEDUP_REMOVED lines=9> */
.L_x_46:
[----:B------:R-:W-:Y:S05]  /*2a60*/  BSYNC B1 ;  /* 0x0000000000017941 */ /* 0x000fea0003800000 */
.L_x_45:
        /* <DEDUP_REMOVED lines=10> */
.L_x_48:
[----:B------:R-:W-:Y:S05]  /*2b10*/  BSYNC B1 ;  /* 0x0000000000017941 */ /* 0x000fea0003800000 */
.L_x_47:
        /* <DEDUP_REMOVED lines=9> */
.L_x_50:
[----:B------:R-:W-:Y:S05]  /*2bb0*/  BSYNC B1 ;  /* 0x0000000000017941 */ /* 0x000fea0003800000 */
.L_x_49:
        /* <DEDUP_REMOVED lines=9> */
.L_x_52:
[----:B------:R-:W-:Y:S05]  /*2c50*/  BSYNC B1 ;  /* 0x0000000000017941 */ /* 0x000fea0003800000 */
.L_x_51:
        /* <DEDUP_REMOVED lines=10> */
.L_x_54:
[----:B------:R-:W-:Y:S05]  /*2d00*/  BSYNC B1 ;  /* 0x0000000000017941 */ /* 0x000fea0003800000 */
.L_x_53:
        /* <DEDUP_REMOVED lines=10> */
.L_x_56:
[----:B------:R-:W-:Y:S05]  /*2db0*/  BSYNC B1 ;  /* 0x0000000000017941 */ /* 0x000fea0003800000 */
.L_x_55:
        /* <DEDUP_REMOVED lines=9> */
.L_x_58:
[----:B------:R-:W-:Y:S05]  /*2e50*/  BSYNC B1 ;  /* 0x0000000000017941 */ /* 0x000fea0003800000 */
.L_x_57:
        /* <DEDUP_REMOVED lines=9> */
.L_x_60:
[----:B------:R-:W-:Y:S05]  /*2ef0*/  BSYNC B1 ;  /* 0x0000000000017941 */ /* 0x000fea0003800000 */
.L_x_59:
        /* <DEDUP_REMOVED lines=10> */
.L_x_62:
[----:B------:R-:W-:Y:S05]  /*2fa0*/  BSYNC B1 ;  /* 0x0000000000017941 */ /* 0x000fea0003800000 */
.L_x_61:
        /* <DEDUP_REMOVED lines=10> */
.L_x_64:
[----:B------:R-:W-:Y:S05]  /*3050*/  BSYNC B1 ;  /* 0x0000000000017941 */ /* 0x000fea0003800000 */
.L_x_63:
        /* <DEDUP_REMOVED lines=9> */
.L_x_66:
[----:B------:R-:W-:Y:S05]  /*30f0*/  BSYNC B1 ;  /* 0x0000000000017941 */ /* 0x000fea0003800000 */
.L_x_65:
        /* <DEDUP_REMOVED lines=9> */
.L_x_68:
[----:B------:R-:W-:Y:S05]  /*3190*/  BSYNC B1 ;  /* 0x0000000000017941 */ /* 0x000fea0003800000 */
.L_x_67:
        /* <DEDUP_REMOVED lines=10> */
.L_x_70:
[----:B------:R-:W-:Y:S05]  /*3240*/  BSYNC B1 ;  /* 0x0000000000017941 */ /* 0x000fea0003800000 */
.L_x_69:
        /* <DEDUP_REMOVED lines=10> */
.L_x_72:
[----:B------:R-:W-:Y:S05]  /*32f0*/  BSYNC B1 ;  /* 0x0000000000017941 */ /* 0x000fea0003800000 */
.L_x_71:
        /* <DEDUP_REMOVED lines=9> */
.L_x_74:
[----:B------:R-:W-:Y:S05]  /*3390*/  BSYNC B1 ;  /* 0x0000000000017941 */ /* 0x000fea0003800000 */
.L_x_73:
        /* <DEDUP_REMOVED lines=9> */
.L_x_76:
[----:B------:R-:W-:Y:S05]  /*3430*/  BSYNC B1 ;  /* 0x0000000000017941 */ /* 0x000fea0003800000 */
.L_x_75:
        /* <DEDUP_REMOVED lines=10> */
.L_x_78:
[----:B------:R-:W-:Y:S05]  /*34e0*/  BSYNC B1 ;  /* 0x0000000000017941 */ /* 0x000fea0003800000 */
.L_x_77:
        /* <DEDUP_REMOVED lines=10> */
.L_x_80:
[----:B------:R-:W-:Y:S05]  /*3590*/  BSYNC B1 ;  /* 0x0000000000017941 */ /* 0x000fea0003800000 */
.L_x_79:
        /* <DEDUP_REMOVED lines=9> */
.L_x_82:
[----:B------:R-:W-:Y:S05]  /*3630*/  BSYNC B1 ;  /* 0x0000000000017941 */ /* 0x000fea0003800000 */
.L_x_81:
        /* <DEDUP_REMOVED lines=9> */
.L_x_84:
[----:B------:R-:W-:Y:S05]  /*36d0*/  BSYNC B1 ;  /* 0x0000000000017941 */ /* 0x000fea0003800000 */
.L_x_83:
        /* <DEDUP_REMOVED lines=10> */
.L_x_86:
[----:B------:R-:W-:Y:S05]  /*3780*/  BSYNC B1 ;  /* 0x0000000000017941 */ /* 0x000fea0003800000 */
.L_x_85:
        /* <DEDUP_REMOVED lines=10> */
.L_x_88:
[----:B------:R-:W-:Y:S05]  /*3830*/  BSYNC B1 ;  /* 0x0000000000017941 */ /* 0x000fea0003800000 */
.L_x_87:
        /* <DEDUP_REMOVED lines=9> */
.L_x_90:
[----:B------:R-:W-:Y:S05]  /*38d0*/  BSYNC B1 ;  /* 0x0000000000017941 */ /* 0x000fea0003800000 */
.L_x_89:
        /* <DEDUP_REMOVED lines=9> */
.L_x_92:
[----:B------:R-:W-:Y:S05]  /*3970*/  BSYNC B1 ;  /* 0x0000000000017941 */ /* 0x000fea0003800000 */
.L_x_91:
        /* <DEDUP_REMOVED lines=10> */
.L_x_94:
[----:B------:R-:W-:Y:S05]  /*3a20*/  BSYNC B1 ;  /* 0x0000000000017941 */ /* 0x000fea0003800000 */
.L_x_93:
        /* <DEDUP_REMOVED lines=10> */
.L_x_96:
[----:B------:R-:W-:Y:S05]  /*3ad0*/  BSYNC B1 ;  /* 0x0000000000017941 */ /* 0x000fea0003800000 */
.L_x_95:
        /* <DEDUP_REMOVED lines=9> */
.L_x_98:
[----:B------:R-:W-:Y:S05]  /*3b70*/  BSYNC B1 ;  /* 0x0000000000017941 */ /* 0x000fea0003800000 */
.L_x_97:
        /* <DEDUP_REMOVED lines=9> */
.L_x_100:
[----:B------:R-:W-:Y:S05]  /*3c10*/  BSYNC B1 ;  /* 0x0000000000017941 */ /* 0x000fea0003800000 */
.L_x_99:
        /* <DEDUP_REMOVED lines=10> */
.L_x_102:
[----:B------:R-:W-:Y:S05]  /*3cc0*/  BSYNC B1 ;  /* 0x0000000000017941 */ /* 0x000fea0003800000 */
.L_x_101:
        /* <DEDUP_REMOVED lines=10> */
.L_x_104:
[----:B------:R-:W-:Y:S05]  /*3d70*/  BSYNC B1 ;  /* 0x0000000000017941 */ /* 0x000fea0003800000 */
.L_x_103:
        /* <DEDUP_REMOVED lines=9> */
.L_x_106:
[----:B------:R-:W-:Y:S05]  /*3e10*/  BSYNC B1 ;  /* 0x0000000000017941 */ /* 0x000fea0003800000 */
.L_x_105:
        /* <DEDUP_REMOVED lines=9> */
.L_x_108:
[----:B------:R-:W-:Y:S05]  /*3eb0*/  BSYNC B1 ;  /* 0x0000000000017941 */ /* 0x000fea0003800000 */
.L_x_107:
        /* <DEDUP_REMOVED lines=10> */
.L_x_110:
[----:B------:R-:W-:Y:S05]  /*3f60*/  BSYNC B1 ;  /* 0x0000000000017941 */ /* 0x000fea0003800000 */
.L_x_109:
        /* <DEDUP_REMOVED lines=10> */
.L_x_112:
[----:B------:R-:W-:Y:S05]  /*4010*/  BSYNC B1 ;  /* 0x0000000000017941 */ /* 0x000fea0003800000 */
.L_x_111:
        /* <DEDUP_REMOVED lines=9> */
.L_x_114:
[----:B------:R-:W-:Y:S05]  /*40b0*/  BSYNC B1 ;  /* 0x0000000000017941 */ /* 0x000fea0003800000 */
.L_x_113:
        /* <DEDUP_REMOVED lines=9> */
.L_x_116:
[----:B------:R-:W-:Y:S05]  /*4150*/  BSYNC B1 ;  /* 0x0000000000017941 */ /* 0x000fea0003800000 */
.L_x_115:
        /* <DEDUP_REMOVED lines=10> */
.L_x_118:
[----:B------:R-:W-:Y:S05]  /*4200*/  BSYNC B1 ;  /* 0x0000000000017941 */ /* 0x000fea0003800000 */
.L_x_117:
        /* <DEDUP_REMOVED lines=10> */
.L_x_120:
[----:B------:R-:W-:Y:S05]  /*42b0*/  BSYNC B1 ;  /* 0x0000000000017941 */ /* 0x000fea0003800000 */
.L_x_119:
        /* <DEDUP_REMOVED lines=9> */
.L_x_122:
[----:B------:R-:W-:Y:S05]  /*4350*/  BSYNC B1 ;  /* 0x0000000000017941 */ /* 0x000fea0003800000 */
.L_x_121:
        /* <DEDUP_REMOVED lines=9> */
.L_x_124:
[----:B------:R-:W-:Y:S05]  /*43f0*/  BSYNC B1 ;  /* 0x0000000000017941 */ /* 0x000fea0003800000 */
.L_x_123:
        /* <DEDUP_REMOVED lines=10> */
.L_x_126:
[----:B------:R-:W-:Y:S05]  /*44a0*/  BSYNC B1 ;  /* 0x0000000000017941 */ /* 0x000fea0003800000 */
.L_x_125:
        /* <DEDUP_REMOVED lines=10> */
.L_x_128:
[----:B------:R-:W-:Y:S05]  /*4550*/  BSYNC B1 ;  /* 0x0000000000017941 */ /* 0x000fea0003800000 */
.L_x_127:
        /* <DEDUP_REMOVED lines=9> */
.L_x_130:
[----:B------:R-:W-:Y:S05]  /*45f0*/  BSYNC B1 ;  /* 0x0000000000017941 */ /* 0x000fea0003800000 */
.L_x_129:
        /* <DEDUP_REMOVED lines=9> */
.L_x_132:
[----:B------:R-:W-:Y:S05]  /*4690*/  BSYNC B1 ;  /* 0x0000000000017941 */ /* 0x000fea0003800000 */
.L_x_131:
        /* <DEDUP_REMOVED lines=10> */
.L_x_134:
[----:B------:R-:W-:Y:S05]  /*4740*/  BSYNC B1 ;  /* 0x0000000000017941 */ /* 0x000fea0003800000 */
.L_x_133:
        /* <DEDUP_REMOVED lines=10> */
.L_x_136:
[----:B------:R-:W-:Y:S05]  /*47f0*/  BSYNC B1 ;  /* 0x0000000000017941 */ /* 0x000fea0003800000 */
.L_x_135:
        /* <DEDUP_REMOVED lines=9> */
.L_x_138:
[----:B------:R-:W-:Y:S05]  /*4890*/  BSYNC B1 ;  /* 0x0000000000017941 */ /* 0x000fea0003800000 */
.L_x_137:
        /* <DEDUP_REMOVED lines=9> */
.L_x_140:
[----:B------:R-:W-:Y:S05]  /*4930*/  BSYNC B1 ;  /* 0x0000000000017941 */ /* 0x000fea0003800000 */
.L_x_139:
        /* <DEDUP_REMOVED lines=10> */
.L_x_142:
[----:B------:R-:W-:Y:S05]  /*49e0*/  BSYNC B1 ;  /* 0x0000000000017941 */ /* 0x000fea0003800000 */
.L_x_141:
        /* <DEDUP_REMOVED lines=10> */
.L_x_144:
[----:B------:R-:W-:Y:S05]  /*4a90*/  BSYNC B1 ;  /* 0x0000000000017941 */ /* 0x000fea0003800000 */
.L_x_143:
        /* <DEDUP_REMOVED lines=9> */
.L_x_146:
[----:B------:R-:W-:Y:S05]  /*4b30*/  BSYNC B1 ;  /* 0x0000000000017941 */ /* 0x000fea0003800000 */
.L_x_145:
        /* <DEDUP_REMOVED lines=9> */
.L_x_148:
[----:B------:R-:W-:Y:S05]  /*4bd0*/  BSYNC B1 ;  /* 0x0000000000017941 */ /* 0x000fea0003800000 */
.L_x_147:
        /* <DEDUP_REMOVED lines=10> */
.L_x_150:
[----:B------:R-:W-:Y:S05]  /*4c80*/  BSYNC B1 ;  /* 0x0000000000017941 */ /* 0x000fea0003800000 */
.L_x_149:
        /* <DEDUP_REMOVED lines=10> */
.L_x_152:
[----:B------:R-:W-:Y:S05]  /*4d30*/  BSYNC B1 ;  /* 0x0000000000017941 */ /* 0x000fea0003800000 */
.L_x_151:
        /* <DEDUP_REMOVED lines=9> */
.L_x_154:
[----:B------:R-:W-:Y:S05]  /*4dd0*/  BSYNC B1 ;  /* 0x0000000000017941 */ /* 0x000fea0003800000 */
.L_x_153:
        /* <DEDUP_REMOVED lines=9> */
.L_x_156:
[----:B------:R-:W-:Y:S05]  /*4e70*/  BSYNC B1 ;  /* 0x0000000000017941 */ /* 0x000fea0003800000 */
.L_x_155:
        /* <DEDUP_REMOVED lines=10> */
.L_x_158:
[----:B------:R-:W-:Y:S05]  /*4f20*/  BSYNC B1 ;  /* 0x0000000000017941 */ /* 0x000fea0003800000 */
.L_x_157:
        /* <DEDUP_REMOVED lines=10> */
.L_x_160:
[----:B------:R-:W-:Y:S05]  /*4fd0*/  BSYNC B1 ;  /* 0x0000000000017941 */ /* 0x000fea0003800000 */
.L_x_159:
        /* <DEDUP_REMOVED lines=9> */
.L_x_162:
[----:B------:R-:W-:Y:S05]  /*5070*/  BSYNC B1 ;  /* 0x0000000000017941 */ /* 0x000fea0003800000 */
.L_x_161:
        /* <DEDUP_REMOVED lines=9> */
.L_x_164:
[----:B------:R-:W-:Y:S05]  /*5110*/  BSYNC B1 ;  /* 0x0000000000017941 */ /* 0x000fea0003800000 */
.L_x_163:
        /* <DEDUP_REMOVED lines=10> */
.L_x_166:
[----:B------:R-:W-:Y:S05]  /*51c0*/  BSYNC B1 ;  /* 0x0000000000017941 */ /* 0x000fea0003800000 */
.L_x_165:
        /* <DEDUP_REMOVED lines=10> */
.L_x_168:
[----:B------:R-:W-:Y:S05]  /*5270*/  BSYNC B1 ;  /* 0x0000000000017941 */ /* 0x000fea0003800000 */
.L_x_167:
        /* <DEDUP_REMOVED lines=9> */
.L_x_170:
[----:B------:R-:W-:Y:S05]  /*5310*/  BSYNC B1 ;  /* 0x0000000000017941 */ /* 0x000fea0003800000 */
.L_x_169:
        /* <DEDUP_REMOVED lines=9> */
.L_x_172:
[----:B------:R-:W-:Y:S05]  /*53b0*/  BSYNC B1 ;  /* 0x0000000000017941 */ /* 0x000fea0003800000 */
.L_x_171:
        /* <DEDUP_REMOVED lines=10> */
.L_x_174:
[----:B------:R-:W-:Y:S05]  /*5460*/  BSYNC B1 ;  /* 0x0000000000017941 */ /* 0x000fea0003800000 */
.L_x_173:
        /* <DEDUP_REMOVED lines=10> */
.L_x_176:
[----:B------:R-:W-:Y:S05]  /*5510*/  BSYNC B1 ;  /* 0x0000000000017941 */ /* 0x000fea0003800000 */
.L_x_175:
        /* <DEDUP_REMOVED lines=9> */
.L_x_178:
[----:B------:R-:W-:Y:S05]  /*55b0*/  BSYNC B1 ;  /* 0x0000000000017941 */ /* 0x000fea0003800000 */
.L_x_177:
        /* <DEDUP_REMOVED lines=9> */
.L_x_180:
[----:B------:R-:W-:Y:S05]  /*5650*/  BSYNC B1 ;  /* 0x0000000000017941 */ /* 0x000fea0003800000 */
.L_x_179:
        /* <DEDUP_REMOVED lines=10> */
.L_x_182:
[----:B------:R-:W-:Y:S05]  /*5700*/  BSYNC B1 ;  /* 0x0000000000017941 */ /* 0x000fea0003800000 */
.L_x_181:
        /* <DEDUP_REMOVED lines=10> */
.L_x_184:
[----:B------:R-:W-:Y:S05]  /*57b0*/  BSYNC B1 ;  /* 0x0000000000017941 */ /* 0x000fea0003800000 */
.L_x_183:
        /* <DEDUP_REMOVED lines=9> */
.L_x_186:
[----:B------:R-:W-:Y:S05]  /*5850*/  BSYNC B1 ;  /* 0x0000000000017941 */ /* 0x000fea0003800000 */
.L_x_185:
        /* <DEDUP_REMOVED lines=9> */
.L_x_188:
[----:B------:R-:W-:Y:S05]  /*58f0*/  BSYNC B1 ;  /* 0x0000000000017941 */ /* 0x000fea0003800000 */
.L_x_187:
        /* <DEDUP_REMOVED lines=10> */
.L_x_190:
[----:B------:R-:W-:Y:S05]  /*59a0*/  BSYNC B1 ;  /* 0x0000000000017941 */ /* 0x000fea0003800000 */
.L_x_189:
        /* <DEDUP_REMOVED lines=10> */
.L_x_192:
[----:B------:R-:W-:Y:S05]  /*5a50*/  BSYNC B1 ;  /* 0x0000000000017941 */ /* 0x000fea0003800000 */
.L_x_191:
        /* <DEDUP_REMOVED lines=9> */
.L_x_194:
[----:B------:R-:W-:Y:S05]  /*5af0*/  BSYNC B1 ;  /* 0x0000000000017941 */ /* 0x000fea0003800000 */
.L_x_193:
        /* <DEDUP_REMOVED lines=9> */
.L_x_196:
[----:B------:R-:W-:Y:S05]  /*5b90*/  BSYNC B1 ;  /* 0x0000000000017941 */ /* 0x000fea0003800000 */
.L_x_195:
        /* <DEDUP_REMOVED lines=10> */
.L_x_198:
[----:B------:R-:W-:Y:S05]  /*5c40*/  BSYNC B1 ;  /* 0x0000000000017941 */ /* 0x000fea0003800000 */
.L_x_197:
        /* <DEDUP_REMOVED lines=10> */
.L_x_200:
[----:B------:R-:W-:Y:S05]  /*5cf0*/  BSYNC B1 ;  /* 0x0000000000017941 */ /* 0x000fea0003800000 */
.L_x_199:
        /* <DEDUP_REMOVED lines=9> */
.L_x_202:
[----:B------:R-:W-:Y:S05]  /*5d90*/  BSYNC B1 ;  /* 0x0000000000017941 */ /* 0x000fea0003800000 */
.L_x_201:
        /* <DEDUP_REMOVED lines=9> */
.L_x_204:
[----:B------:R-:W-:Y:S05]  /*5e30*/  BSYNC B1 ;  /* 0x0000000000017941 */ /* 0x000fea0003800000 */
.L_x_203:
        /* <DEDUP_REMOVED lines=10> */
.L_x_206:
[----:B------:R-:W-:Y:S05]  /*5ee0*/  BSYNC B1 ;  /* 0x0000000000017941 */ /* 0x000fea0003800000 */
.L_x_205:
        /* <DEDUP_REMOVED lines=10> */
.L_x_208:
[----:B------:R-:W-:Y:S05]  /*5f90*/  BSYNC B1 ;  /* 0x0000000000017941 */ /* 0x000fea0003800000 */
.L_x_207:
        /* <DEDUP_REMOVED lines=9> */
.L_x_210:
[----:B------:R-:W-:Y:S05]  /*6030*/  BSYNC B1 ;  /* 0x0000000000017941 */ /* 0x000fea0003800000 */
.L_x_209:
        /* <DEDUP_REMOVED lines=9> */
.L_x_212:
[----:B------:R-:W-:Y:S05]  /*60d0*/  BSYNC B1 ;  /* 0x0000000000017941 */ /* 0x000fea0003800000 */
.L_x_211:
        /* <DEDUP_REMOVED lines=10> */
.L_x_214:
[----:B------:R-:W-:Y:S05]  /*6180*/  BSYNC B1 ;  /* 0x0000000000017941 */ /* 0x000fea0003800000 */
.L_x_213:
        /* <DEDUP_REMOVED lines=10> */
.L_x_216:
[----:B------:R-:W-:Y:S05]  /*6230*/  BSYNC B1 ;  /* 0x0000000000017941 */ /* 0x000fea0003800000 */
.L_x_215:
        /* <DEDUP_REMOVED lines=9> */
.L_x_218:
[----:B------:R-:W-:Y:S05]  /*62d0*/  BSYNC B1 ;  /* 0x0000000000017941 */ /* 0x000fea0003800000 */
.L_x_217:
        /* <DEDUP_REMOVED lines=9> */
.L_x_220:
[----:B------:R-:W-:Y:S05]  /*6370*/  BSYNC B1 ;  /* 0x0000000000017941 */ /* 0x000fea0003800000 */
.L_x_219:
        /* <DEDUP_REMOVED lines=10> */
.L_x_222:
[----:B------:R-:W-:Y:S05]  /*6420*/  BSYNC B1 ;  /* 0x0000000000017941 */ /* 0x000fea0003800000 */
.L_x_221:
        /* <DEDUP_REMOVED lines=10> */
.L_x_224:
[----:B------:R-:W-:Y:S05]  /*64d0*/  BSYNC B1 ;  /* 0x0000000000017941 */ /* 0x000fea0003800000 */
.L_x_223:
        /* <DEDUP_REMOVED lines=9> */
.L_x_226:
[----:B------:R-:W-:Y:S05]  /*6570*/  BSYNC B1 ;  /* 0x0000000000017941 */ /* 0x000fea0003800000 */
.L_x_225:
        /* <DEDUP_REMOVED lines=9> */
.L_x_228:
[----:B------:R-:W-:Y:S05]  /*6610*/  BSYNC B1 ;  /* 0x0000000000017941 */ /* 0x000fea0003800000 */
.L_x_227:
        /* <DEDUP_REMOVED lines=10> */
.L_x_230:
[----:B------:R-:W-:Y:S05]  /*66c0*/  BSYNC B1 ;  /* 0x0000000000017941 */ /* 0x000fea0003800000 */
.L_x_229:
        /* <DEDUP_REMOVED lines=10> */
.L_x_232:
[----:B------:R-:W-:Y:S05]  /*6770*/  BSYNC B1 ;  /* 0x0000000000017941 */ /* 0x000fea0003800000 */
.L_x_231:
        /* <DEDUP_REMOVED lines=9> */
.L_x_234:
[----:B------:R-:W-:Y:S05]  /*6810*/  BSYNC B1 ;  /* 0x0000000000017941 */ /* 0x000fea0003800000 */
.L_x_233:
        /* <DEDUP_REMOVED lines=9> */
.L_x_236:
[----:B------:R-:W-:Y:S05]  /*68b0*/  BSYNC B1 ;  /* 0x0000000000017941 */ /* 0x000fea0003800000 */
.L_x_235:
        /* <DEDUP_REMOVED lines=10> */
.L_x_238:
[----:B------:R-:W-:Y:S05]  /*6960*/  BSYNC B1 ;  /* 0x0000000000017941 */ /* 0x000fea0003800000 */
.L_x_237:
        /* <DEDUP_REMOVED lines=10> */
.L_x_240:
[----:B------:R-:W-:Y:S05]  /*6a10*/  BSYNC B1 ;  /* 0x0000000000017941 */ /* 0x000fea0003800000 */
.L_x_239:
        /* <DEDUP_REMOVED lines=9> */
.L_x_242:
[----:B------:R-:W-:Y:S05]  /*6ab0*/  BSYNC B1 ;  /* 0x0000000000017941 */ /* 0x000fea0003800000 */
.L_x_241:
        /* <DEDUP_REMOVED lines=9> */
.L_x_244:
[----:B------:R-:W-:Y:S05]  /*6b50*/  BSYNC B1 ;  /* 0x0000000000017941 */ /* 0x000fea0003800000 */
.L_x_243:
        /* <DEDUP_REMOVED lines=10> */
.L_x_246:
[----:B------:R-:W-:Y:S05]  /*6c00*/  BSYNC B1 ;  /* 0x0000000000017941 */ /* 0x000fea0003800000 */
.L_x_245:
        /* <DEDUP_REMOVED lines=10> */
.L_x_248:
[----:B------:R-:W-:Y:S05]  /*6cb0*/  BSYNC B1 ;  /* 0x0000000000017941 */ /* 0x000fea0003800000 */
.L_x_247:
        /* <DEDUP_REMOVED lines=9> */
.L_x_250:
[----:B------:R-:W-:Y:S05]  /*6d50*/  BSYNC B1 ;  /* 0x0000000000017941 */ /* 0x000fea0003800000 */
.L_x_249:
        /* <DEDUP_REMOVED lines=9> */
.L_x_252:
[----:B------:R-:W-:Y:S05]  /*6df0*/  BSYNC B1 ;  /* 0x0000000000017941 */ /* 0x000fea0003800000 */
.L_x_251:
        /* <DEDUP_REMOVED lines=10> */
.L_x_254:
[----:B------:R-:W-:Y:S05]  /*6ea0*/  BSYNC B1 ;  /* 0x0000000000017941 */ /* 0x000fea0003800000 */
.L_x_253:
        /* <DEDUP_REMOVED lines=10> */
.L_x_256:
[----:B------:R-:W-:Y:S05]  /*6f50*/  BSYNC B1 ;  /* 0x0000000000017941 */ /* 0x000fea0003800000 */
.L_x_255:
        /* <DEDUP_REMOVED lines=9> */
.L_x_258:
[----:B------:R-:W-:Y:S05]  /*6ff0*/  BSYNC B1 ;  /* 0x0000000000017941 */ /* 0x000fea0003800000 */
.L_x_257:
        /* <DEDUP_REMOVED lines=9> */
.L_x_260:
[----:B------:R-:W-:Y:S05]  /*7090*/  BSYNC B1 ;  /* 0x0000000000017941 */ /* 0x000fea0003800000 */
.L_x_259:
        /* <DEDUP_REMOVED lines=10> */
.L_x_262:
[----:B------:R-:W-:Y:S05]  /*7140*/  BSYNC B1 ;  /* 0x0000000000017941 */ /* 0x000fea0003800000 */
.L_x_261:
        /* <DEDUP_REMOVED lines=10> */
.L_x_264:
[----:B------:R-:W-:Y:S05]  /*71f0*/  BSYNC B1 ;  /* 0x0000000000017941 */ /* 0x000fea0003800000 */
.L_x_263:
        /* <DEDUP_REMOVED lines=9> */
.L_x_266:
[----:B------:R-:W-:Y:S05]  /*7290*/  BSYNC B1 ;  /* 0x0000000000017941 */ /* 0x000fea0003800000 */
.L_x_265:
        /* <DEDUP_REMOVED lines=9> */
.L_x_268:
[----:B------:R-:W-:Y:S05]  /*7330*/  BSYNC B1 ;  /* 0x0000000000017941 */ /* 0x000fea0003800000 */
.L_x_267:
        /* <DEDUP_REMOVED lines=10> */
.L_x_270:
[----:B------:R-:W-:Y:S05]  /*73e0*/  BSYNC B1 ;  /* 0x0000000000017941 */ /* 0x000fea0003800000 */
.L_x_269:
        /* <DEDUP_REMOVED lines=10> */
.L_x_272:
[----:B------:R-:W-:Y:S05]  /*7490*/  BSYNC B1 ;  /* 0x0000000000017941 */ /* 0x000fea0003800000 */
.L_x_271:
        /* <DEDUP_REMOVED lines=9> */
.L_x_274:
[----:B------:R-:W-:Y:S05]  /*7530*/  BSYNC B1 ;  /* 0x0000000000017941 */ /* 0x000fea0003800000 */
.L_x_273:
        /* <DEDUP_REMOVED lines=9> */
.L_x_276:
[----:B------:R-:W-:Y:S05]  /*75d0*/  BSYNC B1 ;  /* 0x0000000000017941 */ /* 0x000fea0003800000 */
.L_x_275:
        /* <DEDUP_REMOVED lines=10> */
.L_x_278:
[----:B------:R-:W-:Y:S05]  /*7680*/  BSYNC B1 ;  /* 0x0000000000017941 */ /* 0x000fea0003800000 */
.L_x_277:
        /* <DEDUP_REMOVED lines=10> */
.L_x_280:
[----:B------:R-:W-:Y:S05]  /*7730*/  BSYNC B1 ;  /* 0x0000000000017941 */ /* 0x000fea0003800000 */
.L_x_279:
        /* <DEDUP_REMOVED lines=9> */
.L_x_282:
[----:B------:R-:W-:Y:S05]  /*77d0*/  BSYNC B1 ;  /* 0x0000000000017941 */ /* 0x000fea0003800000 */
.L_x_281:
[----:B-----5:R-:W-:Y:S01]  /*77e0*/  LOP3.LUT R3, R18, 0xffffe000, RZ, 0xc0, !PT ;  /* 0xffffe00012037812 */ /* 0x020fe200078ec0ff */
[----:B0-----:R-:W-:Y:S01]  /*77f0*/  @P1 IMAD.MOV.U32 R4, RZ, RZ, R10 ;  /* 0x000000ffff041224 */ /* 0x001fe200078e000a */
[----:B------:R-:W-:Y:S01]  /*7800*/  ISETP.GT.AND P0, PT, R2, 0x8, P0 ;  /* 0x000000080200780c */ /* 0x000fe20000704270 */
[----:B------:R-:W-:Y:S01]  /*7810*/  @P1 IMAD.MOV.U32 R5, RZ, RZ, R11 ;  /* 0x000000ffff051224 */ /* 0x000fe200078e000b */
[----:B------:R-:W-:Y:S01]  /*7820*/  BSSY B1, `(.L_x_283) ;  /* 0x0000007000017945 */ /* 0x000fe20003800000 */
[----:B------:R-:W-:-:S04]  /*7830*/  FMUL R3, R3, R22 ;  /* 0x0000001603037220 */ /* 0x000fc80000400000 */
[----:B------:R-:W-:-:S05]  /*7840*/  FFMA R3, R150, R23, R3 ;  /* 0x0000001796037223 */ /* 0x000fca0000000003 */
[----:B------:R-:W-:-:S05]  /*7850*/  F2FP.TF32.F32.PACK_B R3, R3 ;  /* 0x00000003ff03723e */ /* 0x000fca00024050ff */
[----:B------:R0:W-:Y:S01]  /*7860*/  @P1 STG.E desc[UR50][R4.64+0x3e0], R3 ;  /* 0x0003e00304001986 */ /* 0x0001e2000c101932 */
[----:B------:R-:W-:Y:S05]  /*7870*/  @!P0 BRA `(.L_x_284) ;  /* 0x0000000000048947 */ /* 0x000fea0003800000 */
[----:B------:R0:W5:Y:S02]  /*7880*/  LDG.E.LTC128B R18, desc[UR50][R8.64+0x3e4] ;  /* 0x0003e43208127981 */ /* 0x000164000c1e1920 */
.L_x_284:
[----:B------:R-:W-:Y:S05]  /*7890*/  BSYNC B1 ;  /* 0x0000000000017941 */ /* 0x000fea0003800000 */
.L_x_283:
[----:B------:R-:W-:Y:S05]  /*78a0*/  @!P0 BRA `(.L_x_285) ;  /* 0x0000002400508947 */ /* 0x000fea0003800000 */
[----:B0----5:R-:W-:-:S05]  /*78b0*/  LOP3.LUT R3, R18, 0xffffe000, RZ, 0xc0, !PT ;  /* 0xffffe00012037812 */ /* 0x021fca00078ec0ff */
[----:B------:R-:W-:-:S04]  /*78c0*/  FMUL R0, R3, R22 ;  /* 0x0000001603007220 */ /* 0x000fc80000400000 */
[----:B------:R-:W-:-:S05]  /*78d0*/  FFMA R151, R151, R23, R0 ;  /* 0x0000001797977223 */ /* 0x000fca0000000000 */
[----:B------:R-:W-:-:S05]  /*78e0*/  F2FP.TF32.F32.PACK_B R151, R151 ;  /* 0x00000097ff97723e */ /* 0x000fca00024050ff */
[----:B------:R0:W-:Y:S01]  /*78f0*/  STG.E desc[UR50][R10.64+0x3e4], R151 ;  /* 0x0003e4970a007986 */ /* 0x0001e2000c101932 */
[----:B------:R-:W-:Y:S05]  /*7900*/  BRA `(.L_x_285) ;  /* 0x0000002400387947 */ /* 0x000fea0003800000 */
.L_x_32:
[----:B------:R-:W-:Y:S01]  /*7910*/  ULDC.64 UR4, c[0x0][0x5c0] ;  /* 0x0001700000047ab9 */ /* 0x000fe20000000a00 */
[----:B------:R-:W-:Y:S01]  /*7920*/  ISETP.GT.AND P1, PT, R0, 0x1, PT ;  /* 0x000000010000780c */ /* 0x000fe20003f24270 */
[-C--:B------:R-:W-:Y:S01]  /*7930*/  FMUL R3, R24, R23.reuse ;  /* 0x0000001718037220 */ /* 0x080fe20000400000 */
[----:B------:R-:W-:Y:S01]  /*7940*/  LEA R4, P0, R170, UR4, 0x2 ;  /* 0x00000004aa047c11 */ /* 0x000fe2000f8010ff */
[-C--:B------:R-:W-:Y:S01]  /*7950*/  FMUL R25, R25, R23.reuse ;  /* 0x0000001719197220 */ /* 0x080fe20000400000 */
[----:B------:R-:W-:Y:S01]  /*7960*/  ISETP.GT.AND P3, PT, R2, RZ, P1 ;  /* 0x000000ff0200720c */ /* 0x000fe20000f64270 */
[----:B------:R-:W-:Y:S01]  /*7970*/  FMUL R9, R26, R23 ;  /* 0x000000171a097220 */ /* 0x000fe20000400000 */
[----:B------:R-:W-:Y:S01]  /*7980*/  F2FP.TF32.F32.PACK_B R3, R3 ;  /* 0x00000003ff03723e */ /* 0x000fe200024050ff */
[-C--:B------:R-:W-:Y:S01]  /*7990*/  FMUL R27, R27, R23.reuse ;  /* 0x000000171b1b7220 */ /* 0x080fe20000400000 */
[----:B------:R-:W-:Y:S01]  /*79a0*/  LEA.HI.X R5, R170, UR5, R175, 0x2, P0 ;  /* 0x00000005aa057c11 */ /* 0x000fe200080f14af */
[-C--:B------:R-:W-:Y:S01]  /*79b0*/  FMUL R29, R29, R23.reuse ;  /* 0x000000171d1d7220 */ /* 0x080fe20000400000 */
[----:B------:R-:W-:Y:S01]  /*79c0*/  ISETP.GT.AND P2, PT, R2, 0x8, P2 ;  /* 0x000000080200780c */ /* 0x000fe20001744270 */
[-C--:B------:R-:W-:Y:S01]  /*79d0*/  FMUL R31, R31, R23.reuse ;  /* 0x000000171f1f7220 */ /* 0x080fe20000400000 */
[----:B------:R-:W-:Y:S01]  /*79e0*/  ISETP.GT.AND P0, PT, R0, 0x8, PT ;  /* 0x000000080000780c */ /* 0x000fe20003f04270 */
[----:B------:R0:W-:Y:S01]  /*79f0*/  @P4 STG.E desc[UR50][R4.64], R3 ;  /* 0x0000000304004986 */ /* 0x0001e2000c101932 */
[C---:B------:R-:W-:Y:S01]  /*7a00*/  SHF.L.U64.HI R11, R10.reuse, 0x5, R11 ;  /* 0x000000050a0b7819 */ /* 0x040fe2000001020b */
[-C--:B------:R-:W-:Y:S01]  /*7a10*/  FMUL R33, R33, R23.reuse ;  /* 0x0000001721217220 */ /* 0x080fe20000400000 */
[----:B------:R-:W-:Y:S01]  /*7a20*/  LEA R6, P4, R10, R4, 0x5 ;  /* 0x000000040a067211 */ /* 0x000fe200078828ff */
[----:B------:R-:W-:Y:S01]  /*7a30*/  FMUL R35, R35, R23 ;  /* 0x0000001723237220 */ /* 0x000fe20000400000 */
[----:B------:R-:W-:Y:S01]  /*7a40*/  F2FP.TF32.F32.PACK_B R25, R25 ;  /* 0x00000019ff19723e */ /* 0x000fe200024050ff */
[----:B------:R-:W-:Y:S01]  /*7a50*/  FMUL R37, R37, R23 ;  /* 0x0000001725257220 */ /* 0x000fe20000400000 */
[C---:B------:R-:W-:Y:S01]  /*7a60*/  ISETP.GT.AND P1, PT, R2.reuse, 0x8, P1 ;  /* 0x000000080200780c */ /* 0x040fe20000f24270 */
[----:B------:R-:W-:Y:S01]  /*7a70*/  IMAD.X R7, R11, 0x1, R5, P4 ;  /* 0x000000010b077824 */ /* 0x000fe200020e0605 */
[----:B------:R-:W-:Y:S01]  /*7a80*/  ISETP.GT.AND P5, PT, R2, RZ, P0 ;  /* 0x000000ff0200720c */ /* 0x000fe200007a4270 */
[----:B------:R-:W-:Y:S01]  /*7a90*/  @P3 STG.E desc[UR50][R4.64+0x4], R25 ;  /* 0x0000041904003986 */ /* 0x000fe2000c101932 */
[----:B------:R-:W-:Y:S01]  /*7aa0*/  F2FP.TF32.F32.PACK_B R9, R9 ;  /* 0x00000009ff09723e */ /* 0x000fe200024050ff */
[-C--:B0-----:R-:W-:Y:S01]  /*7ab0*/  FMUL R3, R28, R23.reuse ;  /* 0x000000171c037220 */ /* 0x081fe20000400000 */
[----:B------:R-:W-:Y:S01]  /*7ac0*/  ISETP.GT.AND P3, PT, R0, 0x9, PT ;  /* 0x000000090000780c */ /* 0x000fe20003f64270 */
[----:B------:R-:W-:Y:S01]  /*7ad0*/  FMUL R11, R30, R23 ;  /* 0x000000171e0b7220 */ /* 0x000fe20000400000 */
[----:B------:R-:W-:Y:S01]  /*7ae0*/  F2FP.TF32.F32.PACK_B R27, R27 ;  /* 0x0000001bff1b723e */ /* 0x000fe200024050ff */
[----:B------:R0:W-:Y:S01]  /*7af0*/  @P2 STG.E desc[UR50][R6.64], R9 ;  /* 0x0000000906002986 */ /* 0x0001e2000c101932 */
[----:B------:R-:W-:Y:S01]  /*7b00*/  F2FP.TF32.F32.PACK_B R3, R3 ;  /* 0x00000003ff03723e */ /* 0x000fe200024050ff */
[-C--:B------:R-:W-:Y:S01]  /*7b10*/  FMUL R39, R39, R23.reuse ;  /* 0x0000001727277220 */ /* 0x080fe20000400000 */
[C---:B------:R-:W-:Y:S01]  /*7b20*/  ISETP.GT.AND P4, PT, R2.reuse, RZ, P3 ;  /* 0x000000ff0200720c */ /* 0x040fe20001f84270 */
[----:B------:R-:W-:Y:S01]  /*7b30*/  @P1 STG.E desc[UR50][R6.64+0x4], R27 ;  /* 0x0000041b06001986 */ /* 0x000fe2000c101932 */
[----:B------:R-:W-:Y:S01]  /*7b40*/  ISETP.GT.AND P2, PT, R2, 0x8, P0 ;  /* 0x000000080200780c */ /* 0x000fe20000744270 */
[-C--:B------:R-:W-:Y:S01]  /*7b50*/  FMUL R41, R41, R23.reuse ;  /* 0x0000001729297220 */ /* 0x080fe20000400000 */
[----:B------:R-:W-:Y:S01]  /*7b60*/  ISETP.GT.AND P0, PT, R0, 0x10, PT ;  /* 0x000000100000780c */ /* 0x000fe20003f04270 */
[----:B------:R1:W-:Y:S01]  /*7b70*/  @P5 STG.E desc[UR50][R4.64+0x20], R3 ;  /* 0x0000200304005986 */ /* 0x0003e2000c101932 */
[C---:B------:R-:W-:Y:S01]  /*7b80*/  ISETP.GT.AND P3, PT, R2.reuse, 0x8, P3 ;  /* 0x000000080200780c */ /* 0x040fe20001f64270 */
[-C--:B------:R-:W-:Y:S01]  /*7b90*/  FMUL R43, R43, R23.reuse ;  /* 0x000000172b2b7220 */ /* 0x080fe20000400000 */
[----:B------:R-:W-:Y:S01]  /*7ba0*/  ISETP.GT.AND P5, PT, R2, RZ, P0 ;  /* 0x000000ff0200720c */ /* 0x000fe200007a4270 */
[----:B0-----:R-:W-:Y:S01]  /*7bb0*/  FMUL R9, R34, R23 ;  /* 0x0000001722097220 */ /* 0x001fe20000400000 */
[----:B------:R-:W-:Y:S01]  /*7bc0*/  F2FP.TF32.F32.PACK_B R29, R29 ;  /* 0x0000001dff1d723e */ /* 0x000fe200024050ff */
[----:B------:R-:W-:Y:S01]  /*7bd0*/  FMUL R45, R45, R23 ;  /* 0x000000172d2d7220 */ /* 0x000fe20000400000 */
[----:B------:R-:W-:Y:S01]  /*7be0*/  F2FP.TF32.F32.PACK_B R11, R11 ;  /* 0x0000000bff0b723e */ /* 0x000fe200024050ff */
[----:B------:R-:W-:Y:S01]  /*7bf0*/  FMUL R47, R47, R23 ;  /* 0x000000172f2f7220 */ /* 0x000fe20000400000 */
[----:B------:R-:W-:Y:S01]  /*7c00*/  ISETP.GT.AND P1, PT, R0, 0x11, PT ;  /* 0x000000110000780c */ /* 0x000fe20003f24270 */
[----:B------:R-:W-:Y:S01]  /*7c10*/  @P4 STG.E desc[UR50][R4.64+0x24], R29 ;  /* 0x0000241d04004986 */ /* 0x000fe2000c101932 */
[----:B------:R-:W-:Y:S01]  /*7c20*/  F2FP.TF32.F32.PACK_B R31, R31 ;  /* 0x0000001fff1f723e */ /* 0x000fe200024050ff */
[-C--:B-1----:R-:W-:Y:S01]  /*7c30*/  FMUL R3, R32, R23.reuse ;  /* 0x0000001720037220 */ /* 0x082fe20000400000 */
[C---:B------:R-:W-:Y:S01]  /*7c40*/  ISETP.GT.AND P4, PT, R2.reuse, RZ, P1 ;  /* 0x000000ff0200720c */ /* 0x040fe20000f84270 */
[----:B------:R0:W-:Y:S01]  /*7c50*/  @P2 STG.E desc[UR50][R6.64+0x20], R11 ;  /* 0x0000200b06002986 */ /* 0x0001e2000c101932 */
[----:B------:R-:W-:Y:S01]  /*7c60*/  ISETP.GT.AND P2, PT, R2, 0x8, P0 ;  /* 0x000000080200780c */ /* 0x000fe20000744270 */
[----:B------:R-:W-:Y:S01]  /*7c70*/  FMUL R49, R49, R23 ;  /* 0x0000001731317220 */ /* 0x000fe20000400000 */
[----:B------:R-:W-:Y:S01]  /*7c80*/  F2FP.TF32.F32.PACK_B R3, R3 ;  /* 0x00000003ff03723e */ /* 0x000fe200024050ff */
[----:B------:R-:W-:Y:S01]  /*7c90*/  @P3 STG.E desc[UR50][R6.64+0x24], R31 ;  /* 0x0000241f06003986 */ /* 0x000fe2000c101932 */
[----:B------:R-:W-:Y:S01]  /*7ca0*/  ISETP.GT.AND P0, PT, R0, 0x18, PT ;  /* 0x000000180000780c */ /* 0x000fe20003f04270 */
[-C--:B------:R-:W-:Y:S01]  /*7cb0*/  FMUL R51, R51, R23.reuse ;  /* 0x0000001733337220 */ /* 0x080fe20000400000 */
[C---:B------:R-:W-:Y:S01]  /*7cc0*/  ISETP.GT.AND P3, PT, R2.reuse, 0x8, P1 ;  /* 0x000000080200780c */ /* 0x040fe20000f64270 */
[----:B------:R1:W-:Y:S01]  /*7cd0*/  @P5 STG.E desc[UR50][R4.64+0x40], R3 ;  /* 0x0000400304005986 */ /* 0x0003e2000c101932 */
[----:B------:R-:W-:Y:S01]  /*7ce0*/  ISETP.GT.AND P5, PT, R2, RZ, P0 ;  /* 0x000000ff0200720c */ /* 0x000fe200007a4270 */
[----:B------:R-:W-:Y:S01]  /*7cf0*/  FMUL R53, R53, R23 ;  /* 0x0000001735357220 */ /* 0x000fe20000400000 */
[----:B------:R-:W-:Y:S01]  /*7d00*/  F2FP.TF32.F32.PACK_B R33, R33 ;  /* 0x00000021ff21723e */ /* 0x000fe200024050ff */
[----:B0-----:R-:W-:Y:S01]  /*7d10*/  FMUL R11, R38, R23 ;  /* 0x00000017260b7220 */ /* 0x001fe20000400000 */
[----:B------:R-:W-:Y:S01]  /*7d20*/  F2FP.TF32.F32.PACK_B R9, R9 ;  /* 0x00000009ff09723e */ /* 0x000fe200024050ff */
[----:B------:R-:W-:Y:S01]  /*7d30*/  FMUL R55, R55, R23 ;  /* 0x0000001737377220 */ /* 0x000fe20000400000 */
[----:B------:R-:W-:Y:S01]  /*7d40*/  ISETP.GT.AND P1, PT, R0, 0x19, PT ;  /* 0x000000190000780c */ /* 0x000fe20003f24270 */
[----:B------:R-:W-:Y:S01]  /*7d50*/  @P4 STG.E desc[UR50][R4.64+0x44], R33 ;  /* 0x0000442104004986 */ /* 0x000fe2000c101932 */
[----:B------:R-:W-:Y:S01]  /*7d60*/  F2FP.TF32.F32.PACK_B R35, R35 ;  /* 0x00000023ff23723e */ /* 0x000fe200024050ff */
[-C--:B------:R-:W-:Y:S01]  /*7d70*/  FMUL R57, R57, R23.reuse ;  /* 0x0000001739397220 */ /* 0x080fe20000400000 */
[----:B------:R-:W-:Y:S01]  /*7d80*/  ISETP.GT.AND P4, PT, R2, RZ, P1 ;  /* 0x000000ff0200720c */ /* 0x000fe20000f84270 */
[-C--:B-1----:R-:W-:Y:S01]  /*7d90*/  FMUL R3, R36, R23.reuse ;  /* 0x0000001724037220 */ /* 0x082fe20000400000 */
[----:B------:R0:W-:Y:S01]  /*7da0*/  @P2 STG.E desc[UR50][R6.64+0x40], R9 ;  /* 0x0000400906002986 */ /* 0x0001e2000c101932 */
[----:B------:R-:W-:Y:S01]  /*7db0*/  ISETP.GT.AND P2, PT, R2, 0x8, P0 ;  /* 0x000000080200780c */ /* 0x000fe20000744270 */
[----:B------:R-:W-:Y:S01]  /*7dc0*/  FMUL R59, R59, R23 ;  /* 0x000000173b3b7220 */ /* 0x000fe20000400000 */
[----:B------:R-:W-:Y:S01]  /*7dd0*/  ISETP.GT.AND P0, PT, R0, 0x20, PT ;  /* 0x000000200000780c */ /* 0x000fe20003f04270 */
[----:B------:R-:W-:Y:S01]  /*7de0*/  @P3 STG.E desc[UR50][R6.64+0x44], R35 ;  /* 0x0000442306003986 */ /* 0x000fe2000c101932 */
[----:B------:R-:W-:Y:S01]  /*7df0*/  F2FP.TF32.F32.PACK_B R3, R3 ;  /* 0x00000003ff03723e */ /* 0x000fe200024050ff */
[-C--:B------:R-:W-:Y:S01]  /*7e00*/  FMUL R61, R61, R23.reuse ;  /* 0x000000173d3d7220 */ /* 0x080fe20000400000 */
[C---:B------:R-:W-:Y:S01]  /*7e10*/  ISETP.GT.AND P3, PT, R2.reuse, 0x8, P1 ;  /* 0x000000080200780c */ /* 0x040fe20000f64270 */
[----:B------:R-:W-:Y:S01]  /*7e20*/  FMUL R63, R63, R23 ;  /* 0x000000173f3f7220 */ /* 0x000fe20000400000 */
[----:B------:R-:W-:Y:S01]  /*7e30*/  F2FP.TF32.F32.PACK_B R37, R37 ;  /* 0x00000025ff25723e */ /* 0x000fe200024050ff */
[----:B------:R1:W-:Y:S01]  /*7e40*/  @P5 STG.E desc[UR50][R4.64+0x60], R3 ;  /* 0x0000600304005986 */ /* 0x0003e2000c101932 */
[----:B------:R-:W-:Y:S01]  /*7e50*/  ISETP.GT.AND P5, PT, R2, RZ, P0 ;  /* 0x000000ff0200720c */ /* 0x000fe200007a4270 */
[----:B0-----:R-:W-:Y:S01]  /*7e60*/  FMUL R9, R42, R23 ;  /* 0x000000172a097220 */ /* 0x001fe20000400000 */
[----:B------:R-:W-:Y:S01]  /*7e70*/  F2FP.TF32.F32.PACK_B R11, R11 ;  /* 0x0000000bff0b723e */ /* 0x000fe200024050ff */
[----:B------:R-:W-:Y:S01]  /*7e80*/  @P4 STG.E desc[UR50][R4.64+0x64], R37 ;  /* 0x0000642504004986 */ /* 0x000fe2000c101932 */
[----:B------:R-:W-:Y:S01]  /*7e90*/  ISETP.GT.AND P1, PT, R0, 0x21, PT ;  /* 0x000000210000780c */ /* 0x000fe20003f24270 */
[----:B------:R-:W-:Y:S01]  /*7ea0*/  FMUL R65, R65, R23 ;  /* 0x0000001741417220 */ /* 0x000fe20000400000 */
[----:B------:R-:W-:Y:S01]  /*7eb0*/  F2FP.TF32.F32.PACK_B R39, R39 ;  /* 0x00000027ff27723e */ /* 0x000fe200024050ff */
[----:B------:R0:W-:Y:S01]  /*7ec0*/  @P2 STG.E desc[UR50][R6.64+0x60], R11 ;  /* 0x0000600b06002986 */ /* 0x0001e2000c101932 */
[C---:B------:R-:W-:Y:S01]  /*7ed0*/  ISETP.GT.AND P4, PT, R2.reuse, RZ, P1 ;  /* 0x000000ff0200720c */ /* 0x040fe20000f84270 */
[-C--:B------:R-:W-:Y:S01]  /*7ee0*/  FMUL R67, R67, R23.reuse ;  /* 0x0000001743437220 */ /* 0x080fe20000400000 */
[----:B------:R-:W-:Y:S01]  /*7ef0*/  ISETP.GT.AND P2, PT, R2, 0x8, P0 ;  /* 0x000000080200780c */ /* 0x000fe20000744270 */
[-C--:B-1----:R-:W-:Y:S01]  /*7f00*/  FMUL R3, R40, R23.reuse ;  /* 0x0000001728037220 */ /* 0x082fe20000400000 */
[----:B------:R-:W-:Y:S01]  /*7f10*/  ISETP.GT.AND P0, PT, R0, 0x28, PT ;  /* 0x000000280000780c */ /* 0x000fe20003f04270 */
[----:B------:R-:W-:Y:S01]  /*7f20*/  @P3 STG.E desc[UR50][R6.64+0x64], R39 ;  /* 0x0000642706003986 */ /* 0x000fe2000c101932 */
[----:B------:R-:W-:Y:S01]  /*7f30*/  ISETP.GT.AND P3, PT, R2, 0x8, P1 ;  /* 0x000000080200780c */ /* 0x000fe20000f64270 */
[----:B------:R-:W-:Y:S01]  /*7f40*/  FMUL R69, R69, R23 ;  /* 0x0000001745457220 */ /* 0x000fe20000400000 */
[----:B------:R-:W-:Y:S01]  /*7f50*/  F2FP.TF32.F32.PACK_B R3, R3 ;  /* 0x00000003ff03723e */ /* 0x000fe200024050ff */
[----:B------:R-:W-:Y:S01]  /*7f60*/  FMUL R71, R71, R23 ;  /* 0x0000001747477220 */ /* 0x000fe20000400000 */
[----:B------:R-:W-:Y:S01]  /*7f70*/  F2FP.TF32.F32.PACK_B R41, R41 ;  /* 0x00000029ff29723e */ /* 0x000fe200024050ff */
[----:B0-----:R-:W-:Y:S01]  /*7f80*/  FMUL R11, R46, R23 ;  /* 0x000000172e0b7220 */ /* 0x001fe20000400000 */
[----:B------:R-:W-:Y:S01]  /*7f90*/  F2FP.TF32.F32.PACK_B R9, R9 ;  /* 0x00000009ff09723e */ /* 0x000fe200024050ff */
[----:B------:R0:W-:Y:S01]  /*7fa0*/  @P5 STG.E desc[UR50][R4.64+0x80], R3 ;  /* 0x0000800304005986 */ /* 0x0001e2000c101932 */
[----:B------:R-:W-:Y:S01]  /*7fb0*/  ISETP.GT.AND P5, PT, R2, RZ, P0 ;  /* 0x000000ff0200720c */ /* 0x000fe200007a4270 */
[----:B------:R-:W-:Y:S01]  /*7fc0*/  FMUL R73, R73, R23 ;  /* 0x0000001749497220 */ /* 0x000fe20000400000 */
[----:B------:R-:W-:Y:S01]  /*7fd0*/  ISETP.GT.AND P1, PT, R0, 0x29, PT ;  /* 0x000000290000780c */ /* 0x000fe20003f24270 */
[----:B------:R-:W-:Y:S01]  /*7fe0*/  @P4 STG.E desc[UR50][R4.64+0x84], R41 ;  /* 0x0000842904004986 */ /* 0x000fe2000c101932 */
[----:B------:R-:W-:Y:S01]  /*7ff0*/  F2FP.TF32.F32.PACK_B R43, R43 ;  /* 0x0000002bff2b723e */ /* 0x000fe200024050ff */
[-C--:B------:R-:W-:Y:S01]  /*8000*/  FMUL R75, R75, R23.reuse ;  /* 0x000000174b4b7220 */ /* 0x080fe20000400000 */
[C---:B------:R-:W-:Y:S01]  /*8010*/  ISETP.GT.AND P4, PT, R2.reuse, RZ, P1 ;  /* 0x000000ff0200720c */ /* 0x040fe20000f84270 */
[----:B------:R1:W-:Y:S01]  /*8020*/  @P2 STG.E desc[UR50][R6.64+0x80], R9 ;  /* 0x0000800906002986 */ /* 0x0003e2000c101932 */
[----:B------:R-:W-:Y:S01]  /*8030*/  ISETP.GT.AND P2, PT, R2, 0x8, P0 ;  /* 0x000000080200780c */ /* 0x000fe20000744270 */
[-C--:B------:R-:W-:Y:S01]  /*8040*/  FMUL R77, R77, R23.reuse ;  /* 0x000000174d4d7220 */ /* 0x080fe20000400000 */
[----:B------:R-:W-:Y:S01]  /*8050*/  ISETP.GT.AND P0, PT, R0, 0x30, PT ;  /* 0x000000300000780c */ /* 0x000fe20003f04270 */
[-C--:B0-----:R-:W-:Y:S01]  /*8060*/  FMUL R3, R44, R23.reuse ;  /* 0x000000172c037220 */ /* 0x081fe20000400000 */
[----:B------:R-:W-:Y:S01]  /*8070*/  @P3 STG.E desc[UR50][R6.64+0x84], R43 ;  /* 0x0000842b06003986 */ /* 0x000fe2000c101932 */
[----:B------:R-:W-:Y:S01]  /*8080*/  ISETP.GT.AND P3, PT, R2, 0x8, P1 ;  /* 0x000000080200780c */ /* 0x000fe20000f64270 */
[----:B------:R-:W-:Y:S01]  /*8090*/  FMUL R79, R79, R23 ;  /* 0x000000174f4f7220 */ /* 0x000fe20000400000 */
[----:B------:R-:W-:Y:S01]  /*80a0*/  F2FP.TF32.F32.PACK_B R45, R45 ;  /* 0x0000002dff2d723e */ /* 0x000fe200024050ff */
[----:B------:R-:W-:Y:S01]  /*80b0*/  FMUL R81, R81, R23 ;  /* 0x0000001751517220 */ /* 0x000fe20000400000 */
[----:B------:R-:W-:Y:S01]  /*80c0*/  F2FP.TF32.F32.PACK_B R3, R3 ;  /* 0x00000003ff03723e */ /* 0x000fe200024050ff */
[----:B------:R-:W-:Y:S01]  /*80d0*/  FMUL R83, R83, R23 ;  /* 0x0000001753537220 */ /* 0x000fe20000400000 */
[----:B------:R-:W-:Y:S01]  /*80e0*/  F2FP.TF32.F32.PACK_B R11, R11 ;  /* 0x0000000bff0b723e */ /* 0x000fe200024050ff */
[-C--:B-1----:R-:W-:Y:S01]  /*80f0*/  FMUL R9, R50, R23.reuse ;  /* 0x0000001732097220 */ /* 0x082fe20000400000 */
[----:B------:R-:W-:Y:S01]  /*8100*/  ISETP.GT.AND P1, PT, R0, 0x31, PT ;  /* 0x000000310000780c */ /* 0x000fe20003f24270 */
[----:B------:R0:W-:Y:S01]  /*8110*/  @P5 STG.E desc[UR50][R4.64+0xa0], R3 ;  /* 0x0000a00304005986 */ /* 0x0001e2000c101932 */
[C---:B------:R-:W-:Y:S01]  /*8120*/  ISETP.GT.AND P5, PT, R2.reuse, RZ, P0 ;  /* 0x000000ff0200720c */ /* 0x040fe200007a4270 */
[----:B------:R-:W-:Y:S01]  /*8130*/  FMUL R85, R85, R23 ;  /* 0x0000001755557220 */ /* 0x000fe20000400000 */
[----:B------:R-:W-:Y:S01]  /*8140*/  F2FP.TF32.F32.PACK_B R47, R47 ;  /* 0x0000002fff2f723e */ /* 0x000fe200024050ff */
[----:B------:R-:W-:Y:S01]  /*8150*/  @P4 STG.E desc[UR50][R4.64+0xa4], R45 ;  /* 0x0000a42d04004986 */ /* 0x000fe2000c101932 */
[C---:B------:R-:W-:Y:S01]  /*8160*/  ISETP.GT.AND P4, PT, R2.reuse, RZ, P1 ;  /* 0x000000ff0200720c */ /* 0x040fe20000f84270 */
[----:B------:R-:W-:Y:S01]  /*8170*/  FMUL R87, R87, R23 ;  /* 0x0000001757577220 */ /* 0x000fe20000400000 */
[----:B------:R-:W-:Y:S01]  /*8180*/  F2FP.TF32.F32.PACK_B R49, R49 ;  /* 0x00000031ff31723e */ /* 0x000fe200024050ff */
        /* <DEDUP_REMOVED lines=11> */
[-C--:B------:R-:W-:Y:S01]  /*8240*/  FMUL R95, R95, R23.reuse ;  /* 0x000000175f5f7220 */ /* 0x080fe20000400000 */
[----:B------:R-:W-:Y:S01]  /*8250*/  ISETP.GT.AND P1, PT, R0, 0x39, PT ;  /* 0x000000390000780c */ /* 0x000fe20003f24270 */
[----:B-1----:R-:W-:Y:S01]  /*8260*/  FMUL R11, R54, R23 ;  /* 0x00000017360b7220 */ /* 0x002fe20000400000 */
[----:B------:R-:W-:Y:S01]  /*8270*/  F2FP.TF32.F32.PACK_B R51, R51 ;  /* 0x00000033ff33723e */ /* 0x000fe200024050ff */
        /* <DEDUP_REMOVED lines=15> */
[-C--:B------:R-:W-:Y:S01]  /*8370*/  FMUL R103, R103, R23.reuse ;  /* 0x0000001767677220 */ /* 0x080fe20000400000 */
[----:B------:R-:W-:Y:S01]  /*8380*/  ISETP.GT.AND P1, PT, R0, 0x41, PT ;  /* 0x000000410000780c */ /* 0x000fe20003f24270 */
[----:B------:R-:W-:Y:S01]  /*8390*/  FMUL R105, R105, R23 ;  /* 0x0000001769697220 */ /* 0x000fe20000400000 */
[----:B------:R-:W-:Y:S01]  /*83a0*/  F2FP.TF32.F32.PACK_B R3, R3 ;  /* 0x00000003ff03723e */ /* 0x000fe200024050ff */
[----:B------:R-:W-:Y:S01]  /*83b0*/  FMUL R107, R107, R23 ;  /* 0x000000176b6b7220 */ /* 0x000fe20000400000 */
[----:B------:R-:W-:Y:S01]  /*83c0*/  F2FP.TF32.F32.PACK_B R55, R55 ;  /* 0x00000037ff37723e */ /* 0x000fe200024050ff */
        /* <DEDUP_REMOVED lines=21> */
[-C--:B------:R-:W-:Y:S01]  /*8520*/  FMUL R119, R119, R23.reuse ;  /* 0x0000001777777220 */ /* 0x080fe20000400000 */
[----:B-1----:R-:W-:Y:S01]  /*8530*/  FMUL R11, R62, R23 ;  /* 0x000000173e0b7220 */ /* 0x002fe20000400000 */
[----:B------:R-:W-:Y:S01]  /*8540*/  F2FP.TF32.F32.PACK_B R61, R61 ;  /* 0x0000003dff3d723e */ /* 0x000fe200024050ff */
[-C--:B------:R-:W-:Y:S01]  /*8550*/  FMUL R121, R121, R23.reuse ;  /* 0x0000001779797220 */ /* 0x080fe20000400000 */
        /* <DEDUP_REMOVED lines=51> */
[----:B------:R-:W-:Y:S01]  /*8890*/  ISETP.GT.AND P4, PT, R2, RZ, P1 ;  /* 0x000000ff0200720c */ /* 0x000fe20000f84270 */
[----:B------:R-:W-:Y:S01]  /*88a0*/  FMUL R15, R150, R23 ;  /* 0x00000017960f7220 */ /* 0x000fe20000400000 */
[----:B------:R-:W-:Y:S01]  /*88b0*/  F2FP.TF32.F32.PACK_B R71, R71 ;  /* 0x00000047ff47723e */ /* 0x000fe200024050ff */
[----:B------:R1:W-:Y:S01]  /*88c0*/  @P2 STG.E desc[UR50][R6.64+0x140], R9 ;  /* 0x0001400906002986 */ /* 0x0003e2000c101932 */
[----:B------:R-:W-:Y:S01]  /*88d0*/  ISETP.GT.AND P2, PT, R2, 0x8, P0 ;  /* 0x000000080200780c */ /* 0x000fe20000744270 */
[-C--:B------:R-:W-:Y:S01]  /*88e0*/  FMUL R151, R151, R23.reuse ;  /* 0x0000001797977220 */ /* 0x080fe20000400000 */
[----:B------:R-:W-:Y:S01]  /*88f0*/  ISETP.GT.AND P0, PT, R0, 0x60, PT ;  /* 0x000000600000780c */ /* 0x000fe20003f04270 */
[----:B0-----:R-:W-:Y:S01]  /*8900*/  FMUL R3, R68, R23 ;  /* 0x0000001744037220 */ /* 0x001fe20000400000 */
[----:B------:R-:W-:Y:S01]  /*8910*/  @P3 STG.E desc[UR50][R6.64+0x144], R67 ;  /* 0x0001444306003986 */ /* 0x000fe2000c101932 */
[----:B------:R-:W-:-:S02]  /*8920*/  ISETP.GT.AND P3, PT, R2, 0x8, P1 ;  /* 0x000000080200780c */ /* 0x000fc40000f64270 */
[----:B------:R-:W-:Y:S02]  /*8930*/  ISETP.GT.AND P1, PT, R0, 0x61, PT ;  /* 0x000000610000780c */ /* 0x000fe40003f24270 */
[----:B------:R-:W-:Y:S01]  /*8940*/  F2FP.TF32.F32.PACK_B R3, R3 ;  /* 0x00000003ff03723e */ /* 0x000fe200024050ff */
[----:B-1----:R-:W-:Y:S01]  /*8950*/  FMUL R9, R74, R23 ;  /* 0x000000174a097220 */ /* 0x002fe20000400000 */
[----:B------:R-:W-:-:S03]  /*8960*/  F2FP.TF32.F32.PACK_B R73, R73 ;  /* 0x00000049ff49723e */ /* 0x000fc600024050ff */
[----:B------:R0:W-:Y:S01]  /*8970*/  @P5 STG.E desc[UR50][R4.64+0x160], R3 ;  /* 0x0001600304005986 */ /* 0x0001e2000c101932 */
[C---:B------:R-:W-:Y:S02]  /*8980*/  ISETP.GT.AND P5, PT, R2.reuse, RZ, P0 ;  /* 0x000000ff0200720c */ /* 0x040fe400007a4270 */
[----:B------:R-:W-:Y:S01]  /*8990*/  F2FP.TF32.F32.PACK_B R9, R9 ;  /* 0x00000009ff09723e */ /* 0x000fe200024050ff */
[----:B------:R-:W-:Y:S01]  /*89a0*/  @P4 STG.E desc[UR50][R4.64+0x164], R69 ;  /* 0x0001644504004986 */ /* 0x000fe2000c101932 */
[C---:B------:R-:W-:Y:S02]  /*89b0*/  ISETP.GT.AND P4, PT, R2.reuse, RZ, P1 ;  /* 0x000000ff0200720c */ /* 0x040fe40000f84270 */
[----:B------:R-:W-:Y:S01]  /*89c0*/  F2FP.TF32.F32.PACK_B R75, R75 ;  /* 0x0000004bff4b723e */ /* 0x000fe200024050ff */
[----:B------:R1:W-:Y:S01]  /*89d0*/  @P2 STG.E desc[UR50][R6.64+0x160], R11 ;  /* 0x0001600b06002986 */ /* 0x0003e2000c101932 */
[----:B------:R-:W-:Y:S02]  /*89e0*/  ISETP.GT.AND P2, PT, R2, 0x8, P0 ;  /* 0x000000080200780c */ /* 0x000fe40000744270 */
        /* <DEDUP_REMOVED lines=250> */
[----:B------:R-:W-:Y:S01]  /*9990*/  ISETP.GT.AND P0, PT, R2, 0x8, P0 ;  /* 0x000000080200780c */ /* 0x000fe20000704270 */
[----:B------:R-:W-:Y:S01]  /*99a0*/  @P4 STG.E desc[UR50][R4.64+0x364], R133 ;  /* 0x0003648504004986 */ /* 0x000fe2000c101932 */
[----:B------:R-:W-:Y:S02]  /*99b0*/  ISETP.GT.AND P4, PT, R0, 0xe9, PT ;  /* 0x000000e90000780c */ /* 0x000fe40003f84270 */
[----:B------:R-:W-:Y:S01]  /*99c0*/  F2FP.TF32.F32.PACK_B R9, R9 ;  /* 0x00000009ff09723e */ /* 0x000fe200024050ff */
[----:B------:R1:W-:Y:S01]  /*99d0*/  @P2 STG.E desc[UR50][R6.64+0x360], R11 ;  /* 0x0003600b06002986 */ /* 0x0003e2000c101932 */
[C---:B------:R-:W-:Y:S02]  /*99e0*/  ISETP.GT.AND P2, PT, R2.reuse, RZ, P1 ;  /* 0x000000ff0200720c */ /* 0x040fe40000f44270 */
[----:B------:R-:W-:Y:S01]  /*99f0*/  ISETP.GT.AND P1, PT, R2, 0x8, P1 ;  /* 0x000000080200780c */ /* 0x000fe20000f24270 */
[----:B0-----:R-:W-:Y:S01]  /*9a00*/  FMUL R3, R136, R23 ;  /* 0x0000001788037220 */ /* 0x001fe20000400000 */
[----:B------:R-:W-:Y:S01]  /*9a10*/  @P3 STG.E desc[UR50][R6.64+0x364], R135 ;  /* 0x0003648706003986 */ /* 0x000fe2000c101932 */
[----:B------:R-:W-:-:S02]  /*9a20*/  ISETP.GT.AND P6, PT, R2, RZ, P4 ;  /* 0x000000ff0200720c */ /* 0x000fc400027c4270 */
[----:B------:R-:W-:Y:S02]  /*9a30*/  F2FP.TF32.F32.PACK_B R139, R139 ;  /* 0x0000008bff8b723e */ /* 0x000fe400024050ff */
[----:B------:R-:W-:Y:S02]  /*9a40*/  F2FP.TF32.F32.PACK_B R3, R3 ;  /* 0x00000003ff03723e */ /* 0x000fe400024050ff */
[----:B------:R-:W-:Y:S01]  /*9a50*/  F2FP.TF32.F32.PACK_B R141, R141 ;  /* 0x0000008dff8d723e */ /* 0x000fe200024050ff */
[----:B-1----:R-:W-:Y:S01]  /*9a60*/  FMUL R11, R146, R23 ;  /* 0x00000017920b7220 */ /* 0x002fe20000400000 */
[----:B------:R-:W-:Y:S01]  /*9a70*/  ISETP.GT.AND P4, PT, R2, 0x8, P4 ;  /* 0x000000080200780c */ /* 0x000fe20002784270 */
[----:B------:R0:W-:Y:S01]  /*9a80*/  @P5 STG.E desc[UR50][R4.64+0x380], R3 ;  /* 0x0003800304005986 */ /* 0x0001e2000c101932 */
[----:B------:R-:W-:Y:S02]  /*9a90*/  ISETP.GT.AND P5, PT, R0, 0xe8, PT ;  /* 0x000000e80000780c */ /* 0x000fe40003fa4270 */
[----:B------:R-:W-:Y:S01]  /*9aa0*/  F2FP.TF32.F32.PACK_B R143, R143 ;  /* 0x0000008fff8f723e */ /* 0x000fe200024050ff */
[----:B------:R-:W-:Y:S01]  /*9ab0*/  @P2 STG.E desc[UR50][R4.64+0x384], R137 ;  /* 0x0003848904002986 */ /* 0x000fe2000c101932 */
[----:B------:R-:W-:-:S02]  /*9ac0*/  ISETP.GT.AND P3, PT, R2, RZ, P5 ;  /* 0x000000ff0200720c */ /* 0x000fc40002f64270 */
[----:B------:R-:W-:Y:S01]  /*9ad0*/  ISETP.GT.AND P5, PT, R2, 0x8, P5 ;  /* 0x000000080200780c */ /* 0x000fe20002fa4270 */
[----:B------:R1:W-:Y:S01]  /*9ae0*/  @P0 STG.E desc[UR50][R6.64+0x380], R9 ;  /* 0x0003800906000986 */ /* 0x0003e2000c101932 */
[C---:B------:R-:W-:Y:S02]  /*9af0*/  ISETP.GT.AND P2, PT, R0.reuse, 0xf1, PT ;  /* 0x000000f10000780c */ /* 0x040fe40003f44270 */
[----:B------:R-:W-:Y:S01]  /*9b00*/  ISETP.GT.AND P0, PT, R0, 0xf9, PT ;  /* 0x000000f90000780c */ /* 0x000fe20003f04270 */
[----:B0-----:R-:W-:Y:S01]  /*9b10*/  FMUL R3, R140, R23 ;  /* 0x000000178c037220 */ /* 0x001fe20000400000 */
[----:B------:R-:W-:Y:S01]  /*9b20*/  @P1 STG.E desc[UR50][R6.64+0x384], R139 ;  /* 0x0003848b06001986 */ /* 0x000fe2000c101932 */
[----:B------:R-:W-:Y:S02]  /*9b30*/  ISETP.GT.AND P1, PT, R0, 0xf8, PT ;  /* 0x000000f80000780c */ /* 0x000fe40003f24270 */
[----:B------:R-:W-:Y:S02]  /*9b40*/  F2FP.TF32.F32.PACK_B R145, R145 ;  /* 0x00000091ff91723e */ /* 0x000fe400024050ff */
[----:B------:R-:W-:Y:S01]  /*9b50*/  F2FP.TF32.F32.PACK_B R3, R3 ;  /* 0x00000003ff03723e */ /* 0x000fe200024050ff */
[----:B-1----:R-:W-:Y:S01]  /*9b60*/  FMUL R9, R142, R23 ;  /* 0x000000178e097220 */ /* 0x002fe20000400000 */
[----:B------:R-:W-:-:S03]  /*9b70*/  F2FP.TF32.F32.PACK_B R11, R11 ;  /* 0x0000000bff0b723e */ /* 0x000fc600024050ff */
[----:B------:R0:W-:Y:S01]  /*9b80*/  @P3 STG.E desc[UR50][R4.64+0x3a0], R3 ;  /* 0x0003a00304003986 */ /* 0x0001e2000c101932 */
[----:B------:R-:W-:Y:S02]  /*9b90*/  ISETP.GT.AND P3, PT, R0, 0xf0, PT ;  /* 0x000000f00000780c */ /* 0x000fe40003f64270 */
[----:B------:R-:W-:Y:S01]  /*9ba0*/  F2FP.TF32.F32.PACK_B R9, R9 ;  /* 0x00000009ff09723e */ /* 0x000fe200024050ff */
[----:B------:R-:W-:Y:S01]  /*9bb0*/  @P6 STG.E desc[UR50][R4.64+0x3a4], R141 ;  /* 0x0003a48d04006986 */ /* 0x000fe2000c101932 */
[C---:B------:R-:W-:Y:S02]  /*9bc0*/  ISETP.GT.AND P6, PT, R2.reuse, RZ, P3 ;  /* 0x000000ff0200720c */ /* 0x040fe40001fc4270 */
[C---:B------:R-:W-:Y:S01]  /*9bd0*/  ISETP.GT.AND P3, PT, R2.reuse, 0x8, P3 ;  /* 0x000000080200780c */ /* 0x040fe20001f64270 */
[----:B------:R-:W-:Y:S01]  /*9be0*/  @P5 STG.E desc[UR50][R6.64+0x3a0], R9 ;  /* 0x0003a00906005986 */ /* 0x000fe2000c101932 */
[C---:B------:R-:W-:Y:S02]  /*9bf0*/  ISETP.GT.AND P5, PT, R2.reuse, RZ, P2 ;  /* 0x000000ff0200720c */ /* 0x040fe400017a4270 */
[----:B------:R-:W-:Y:S01]  /*9c00*/  ISETP.GT.AND P2, PT, R2, 0x8, P2 ;  /* 0x000000080200780c */ /* 0x000fe20001744270 */
[----:B0-----:R-:W-:Y:S01]  /*9c10*/  FMUL R3, R144, R23 ;  /* 0x0000001790037220 */ /* 0x001fe20000400000 */
[----:B------:R-:W-:Y:S01]  /*9c20*/  @P4 STG.E desc[UR50][R6.64+0x3a4], R143 ;  /* 0x0003a48f06004986 */ /* 0x000fe2000c101932 */
[----:B------:R-:W-:-:S02]  /*9c30*/  ISETP.GT.AND P4, PT, R2, RZ, P0 ;  /* 0x000000ff0200720c */ /* 0x000fc40000784270 */
[C---:B------:R-:W-:Y:S02]  /*9c40*/  ISETP.GT.AND P0, PT, R2.reuse, 0x8, P0 ;  /* 0x000000080200780c */ /* 0x040fe40000704270 */
[----:B------:R-:W-:Y:S02]  /*9c50*/  F2FP.TF32.F32.PACK_B R3, R3 ;  /* 0x00000003ff03723e */ /* 0x000fe400024050ff */
[----:B------:R-:W-:Y:S02]  /*9c60*/  F2FP.TF32.F32.PACK_B R147, R147 ;  /* 0x00000093ff93723e */ /* 0x000fe400024050ff */
[----:B------:R-:W-:Y:S01]  /*9c70*/  F2FP.TF32.F32.PACK_B R13, R13 ;  /* 0x0000000dff0d723e */ /* 0x000fe200024050ff */
[----:B------:R0:W-:Y:S01]  /*9c80*/  @P6 STG.E desc[UR50][R4.64+0x3c0], R3 ;  /* 0x0003c00304006986 */ /* 0x0001e2000c101932 */
[C---:B------:R-:W-:Y:S02]  /*9c90*/  ISETP.GT.AND P6, PT, R2.reuse, RZ, P1 ;  /* 0x000000ff0200720c */ /* 0x040fe40000fc4270 */
[----:B------:R-:W-:Y:S01]  /*9ca0*/  ISETP.GT.AND P1, PT, R2, 0x8, P1 ;  /* 0x000000080200780c */ /* 0x000fe20000f24270 */
[----:B------:R-:W-:Y:S01]  /*9cb0*/  @P5 IMAD.MOV.U32 R2, RZ, RZ, R4 ;  /* 0x000000ffff025224 */ /* 0x000fe200078e0004 */
[----:B------:R-:W-:-:S02]  /*9cc0*/  F2FP.TF32.F32.PACK_B R149, R149 ;  /* 0x00000095ff95723e */ /* 0x000fc400024050ff */
[----:B------:R-:W-:Y:S02]  /*9cd0*/  F2FP.TF32.F32.PACK_B R15, R15 ;  /* 0x0000000fff0f723e */ /* 0x000fe400024050ff */
[----:B------:R-:W-:Y:S01]  /*9ce0*/  F2FP.TF32.F32.PACK_B R151, R151 ;  /* 0x00000097ff97723e */ /* 0x000fe200024050ff */
[----:B0-----:R-:W-:-:S05]  /*9cf0*/  @P5 IMAD.MOV.U32 R3, RZ, RZ, R5 ;  /* 0x000000ffff035224 */ /* 0x001fca00078e0005 */
[----:B------:R0:W-:Y:S02]  /*9d00*/  @P5 STG.E desc[UR50][R2.64+0x3c4], R145 ;  /* 0x0003c49102005986 */ /* 0x0001e4000c101932 */
[----:B0-----:R-:W-:Y:S02]  /*9d10*/  @P3 IMAD.MOV.U32 R2, RZ, RZ, R6 ;  /* 0x000000ffff023224 */ /* 0x001fe400078e0006 */
[----:B------:R-:W-:-:S05]  /*9d20*/  @P3 IMAD.MOV.U32 R3, RZ, RZ, R7 ;  /* 0x000000ffff033224 */ /* 0x000fca00078e0007 */
[----:B------:R0:W-:Y:S02]  /*9d30*/  @P3 STG.E desc[UR50][R2.64+0x3c0], R11 ;  /* 0x0003c00b02003986 */ /* 0x0001e4000c101932 */
[----:B0-----:R-:W-:Y:S02]  /*9d40*/  @P2 IMAD.MOV.U32 R2, RZ, RZ, R6 ;  /* 0x000000ffff022224 */ /* 0x001fe400078e0006 */
[----:B------:R-:W-:-:S05]  /*9d50*/  @P2 IMAD.MOV.U32 R3, RZ, RZ, R7 ;  /* 0x000000ffff032224 */ /* 0x000fca00078e0007 */
[----:B------:R0:W-:Y:S02]  /*9d60*/  @P2 STG.E desc[UR50][R2.64+0x3c4], R147 ;  /* 0x0003c49302002986 */ /* 0x0001e4000c101932 */
[----:B0-----:R-:W-:Y:S02]  /*9d70*/  @P6 IMAD.MOV.U32 R2, RZ, RZ, R4 ;  /* 0x000000ffff026224 */ /* 0x001fe400078e0004 */
[----:B------:R-:W-:-:S05]  /*9d80*/  @P6 IMAD.MOV.U32 R3, RZ, RZ, R5 ;  /* 0x000000ffff036224 */ /* 0x000fca00078e0005 */
[----:B------:R0:W-:Y:S04]  /*9d90*/  @P6 STG.E desc[UR50][R2.64+0x3e0], R13 ;  /* 0x0003e00d02006986 */ /* 0x0001e8000c101932 */
[----:B------:R1:W-:Y:S01]  /*9da0*/  @P4 STG.E desc[UR50][R4.64+0x3e4], R149 ;  /* 0x0003e49504004986 */ /* 0x0003e2000c101932 */
[----:B0-----:R-:W-:Y:S02]  /*9db0*/  @P1 IMAD.MOV.U32 R2, RZ, RZ, R6 ;  /* 0x000000ffff021224 */ /* 0x001fe400078e0006 */
[----:B------:R-:W-:-:S05]  /*9dc0*/  @P1 IMAD.MOV.U32 R3, RZ, RZ, R7 ;  /* 0x000000ffff031224 */ /* 0x000fca00078e0007 */
[----:B------:R1:W-:Y:S04]  /*9dd0*/  @P1 STG.E desc[UR50][R2.64+0x3e0], R15 ;  /* 0x0003e00f02001986 */ /* 0x0003e8000c101932 */
[----:B------:R1:W-:Y:S02]  /*9de0*/  @P0 STG.E desc[UR50][R6.64+0x3e4], R151 ;  /* 0x0003e49706000986 */ /* 0x0003e4000c101932 */
.L_x_285:
[----:B------:R-:W-:Y:S05]  /*9df0*/  BSYNC B0 ;  /* 0x0000000000007941 */ /* 0x000fea0003800000 */
.L_x_31:
[----:B-1----:R-:W-:Y:S01]  /*9e00*/  IMAD.U32 R2, RZ, RZ, UR36 ;  /* 0x00000024ff027e24 */ /* 0x002fe2000f8e00ff */
[----:B------:R-:W-:Y:S01]  /*9e10*/  ULDC.64 UR4, c[0x0][0x650] ;  /* 0x0001940000047ab9 */ /* 0x000fe20000000a00 */
[----:B------:R-:W-:Y:S01]  /*9e20*/  IMAD.U32 R0, RZ, RZ, UR40 ;  /* 0x00000028ff007e24 */ /* 0x000fe2000f8e00ff */
[----:B------:R1:W-:Y:S01]  /*9e30*/  SYNCS.ARRIVE.TRANS64.A1T0 RZ, [R158+UR47], RZ ;  /* 0x000000ff9eff79a7 */ /* 0x0003e2000810002f */
[----:B0-----:R-:W-:Y:S01]  /*9e40*/  IMAD.U32 R3, RZ, RZ, UR37 ;  /* 0x00000025ff037e24 */ /* 0x001fe2000f8e00ff */
[C---:B------:R-:W-:Y:S01]  /*9e50*/  LEA R16, P0, R2.reuse, R16, 0x1 ;  /* 0x0000001002107211 */ /* 0x040fe200078008ff */
[----:B-----5:R-:W-:Y:S02]  /*9e60*/  IMAD.MOV.U32 R18, RZ, RZ, -0x1 ;  /* 0xffffffffff127424 */ /* 0x020fe400078e00ff */
[----:B------:R-:W-:Y:S01]  /*9e70*/  IMAD.MOV.U32 R19, RZ, RZ, -0x1 ;  /* 0xffffffffff137424 */ /* 0x000fe200078e00ff */
[----:B------:R-:W-:Y:S01]  /*9e80*/  LEA.HI.X R17, R2, R17, R0, 0x1, P0 ;  /* 0x0000001102117211 */ /* 0x000fe200000f0c00 */
[----:B------:R-:W-:Y:S01]  /*9e90*/  IMAD.MOV.U32 R2, RZ, RZ, -0x1 ;  /* 0xffffffffff027424 */ /* 0x000fe200078e00ff */
[----:B------:R-:W-:-:S02]  /*9ea0*/  ISETP.GE.U32.AND P0, PT, R16, UR4, PT ;  /* 0x0000000410007c0c */ /* 0x000fc4000bf06070 */
[----:B------:R-:W-:Y:S02]  /*9eb0*/  PRMT R0, RZ, 0x7610, R0 ;  /* 0x00007610ff007816 */ /* 0x000fe40000000000 */
[----:B------:R-:W-:-:S13]  /*9ec0*/  ISETP.GE.U32.AND.EX P0, PT, R17, UR5, PT, P0 ;  /* 0x0000000511007c0c */ /* 0x000fda000bf06100 */
[----:B-1----:R-:W-:Y:S05]  /*9ed0*/  @P0 BRA `(.L_x_286) ;  /* 0x00000004008c0947 */ /* 0x002fea0003800000 */
[----:B------:R-:W0:Y:S01]  /*9ee0*/  S2UR UR7, SR_CTAID.X ;  /* 0x00000000000779c3 */ /* 0x000e220000002500 */
[----:B------:R-:W-:Y:S01]  /*9ef0*/  ULDC.64 UR4, c[0x0][0x628] ;  /* 0x00018a0000047ab9 */ /* 0x000fe20000000a00 */
[----:B------:R-:W-:Y:S01]  /*9f00*/  ULDC UR6, c[0x0][0x150] ;  /* 0x0000540000067ab9 */ /* 0x000fe20000000800 */
[----:B------:R-:W-:Y:S01]  /*9f10*/  ISETP.NE.U32.AND P0, PT, RZ, UR4, PT ;  /* 0x00000004ff007c0c */ /* 0x000fe2000bf05070 */
[----:B------:R-:W-:Y:S01]  /*9f20*/  ULDC UR15, c[0x0][0x630] ;  /* 0x00018c00000f7ab9 */ /* 0x000fe20000000800 */
[C---:B------:R-:W-:Y:S01]  /*9f30*/  R2UR UR16, R16.reuse ;  /* 0x00000000101072ca */ /* 0x040fe200000e0000 */
[----:B------:R-:W-:Y:S01]  /*9f40*/  ULDC UR18, c[0x0][0x154] ;  /* 0x0000550000127ab9 */ /* 0x000fe20000000800 */
[----:B------:R-:W-:Y:S01]  /*9f50*/  ISETP.NE.AND.EX P0, PT, RZ, UR5, PT, P0 ;  /* 0x00000005ff007c0c */ /* 0x000fe2000bf05300 */
[----:B------:R-:W1:Y:S01]  /*9f60*/  S2UR UR19, SR_CTAID.Y ;  /* 0x00000000001379c3 */ /* 0x000e620000002600 */
[----:B------:R-:W-:Y:S02]  /*9f70*/  R2UR UR17, R17 ;  /* 0x00000000111172ca */ /* 0x000fe400000e0000 */
[----:B------:R-:W-:-:S02]  /*9f80*/  R2UR UR12, R16 ;  /* 0x00000000100c72ca */ /* 0x000fc400000e0000 */
[----:B------:R-:W-:Y:S02]  /*9f90*/  R2UR UR13, R17 ;  /* 0x00000000110d72ca */ /* 0x000fe400000e0000 */
[----:B0-----:R-:W-:-:S05]  /*9fa0*/  I2FP.F32.U32 R0, UR7 ;  /* 0x0000000700007c45 */ /* 0x001fca0008201000 */
[----:B------:R-:W-:-:S04]  /*9fb0*/  FMUL R0, R0, UR6 ;  /* 0x0000000600007c20 */ /* 0x000fc80008400000 */
[----:B------:R0:W0:Y:S01]  /*9fc0*/  F2I.U32.TRUNC.NTZ R2, R0 ;  /* 0x0000000000027305 */ /* 0x000022000020f000 */
[----:B-1----:R-:W-:Y:S05]  /*9fd0*/  @!P0 BRA `(.L_x_287) ;  /* 0x0000000000308947 */ /* 0x002fea0003800000 */
        /* <DEDUP_REMOVED lines=12> */
.L_x_287:
[----:B------:R-:W-:Y:S01]  /*a0a0*/  USHF.R.U64 UR6, UR12, UR15, UR13 ;  /* 0x0000000f0c067299 */ /* 0x000fe2000800120d */
[----:B0-----:R-:W-:Y:S01]  /*a0b0*/  I2FP.F32.U32 R0, UR19 ;  /* 0x0000001300007c45 */ /* 0x001fe20008201000 */
[----:B------:R-:W-:Y:S01]  /*a0c0*/  USHF.R.U32.HI UR4, URZ, UR15, UR13 ;  /* 0x0000000f3f047299 */ /* 0x000fe2000801160d */
[----:B------:R-:W-:Y:S01]  /*a0d0*/  R2UR UR14, R2 ;  /* 0x00000000020e72ca */ /* 0x000fe200000e0000 */
[----:B------:R-:W-:Y:S02]  /*a0e0*/  UIADD3 UR9, UP0, URZ, -UR6, URZ ;  /* 0x800000063f097290 */ /* 0x000fe4000ff1e03f */
[----:B------:R-:W-:Y:S01]  /*a0f0*/  FMUL R0, R0, UR18 ;  /* 0x0000001200007c20 */ /* 0x000fe20008400000 */
[----:B------:R-:W-:Y:S01]  /*a100*/  ULDC.64 UR12, c[0x0][0x620] ;  /* 0x00018800000c7ab9 */ /* 0x000fe20000000a00 */
[----:B------:R-:W-:Y:S01]  /*a110*/  UIADD3.X UR4, URZ, ~UR4, URZ, UP0, !UPT ;  /* 0x800000043f047290 */ /* 0x000fe200087fe43f */
[----:B------:R-:W-:Y:S01]  /*a120*/  UMOV UR10, UR16 ;  /* 0x00000010000a7c82 */ /* 0x000fe20008000000 */
[----:B------:R-:W-:-:S02]  /*a130*/  UMOV UR11, UR17 ;  /* 0x00000011000b7c82 */ /* 0x000fc40008000000 */
[----:B------:R-:W0:Y:S01]  /*a140*/  F2I.U32.TRUNC.NTZ R0, R0 ;  /* 0x0000000000007305 */ /* 0x000e22000020f000 */
[----:B------:R-:W-:Y:S02]  /*a150*/  UIMAD UR4, UR4, UR12, URZ ;  /* 0x0000000c040472a4 */ /* 0x000fe4000f8e023f */
        /* <DEDUP_REMOVED lines=9> */
[----:B------:R-:W-:Y:S01]  /*a1f0*/  USHF.R.U64 UR12, UR10, UR13, UR11 ;  /* 0x0000000d0a0c7299 */ /* 0x000fe2000800120b */
[----:B0-----:R-:W-:Y:S01]  /*a200*/  R2UR UR16, R0 ;  /* 0x00000000001072ca */ /* 0x001fe200000e0000 */
[----:B------:R-:W-:Y:S01]  /*a210*/  USHF.R.U32.HI UR10, URZ, UR13, UR11 ;  /* 0x0000000d3f0a7299 */ /* 0x000fe2000801160b */
[----:B------:R-:W-:Y:S01]  /*a220*/  ISETP.NE.AND.EX P0, PT, RZ, UR5, PT, P0 ;  /* 0x00000005ff007c0c */ /* 0x000fe2000bf05300 */
[----:B------:R-:W-:Y:S01]  /*a230*/  ULDC UR17, c[0x0][0x608] ;  /* 0x0001820000117ab9 */ /* 0x000fe20000000800 */
[----:B------:R-:W-:-:S02]  /*a240*/  ULOP3.LUT UR23, URZ, UR18, URZ, 0x33, !UPT ;  /* 0x000000123f177292 */ /* 0x000fc4000f8e333f */
[----:B------:R-:W-:Y:S02]  /*a250*/  USHF.R.U64 UR18, UR12, UR17, UR10 ;  /* 0x000000110c127299 */ /* 0x000fe4000800120a */
[----:B------:R-:W-:Y:S01]  /*a260*/  USHF.R.U32.HI UR10, URZ, UR17, UR10 ;  /* 0x000000113f0a7299 */ /* 0x000fe2000801160a */
[----:B------:R-:W-:Y:S01]  /*a270*/  UMOV UR20, 0x1 ;  /* 0x0000000100147882 */ /* 0x000fe20000000000 */
[----:B------:R-:W-:Y:S02]  /*a280*/  UIADD3 UR14, -UR14, URZ, URZ ;  /* 0x0000003f0e0e7290 */ /* 0x000fe4000fffe13f */
[----:B------:R-:W-:Y:S02]  /*a290*/  USHF.L.U32 UR13, UR20, UR22, URZ ;  /* 0x00000016140d7299 */ /* 0x000fe4000800063f */
[----:B------:R-:W-:Y:S01]  /*a2a0*/  USHF.R.U64 UR20, UR18, UR22, UR10 ;  /* 0x0000001612147299 */ /* 0x000fe2000800120a */
[----:B------:R-:W-:Y:S01]  /*a2b0*/  ULDC UR15, c[0x0][0x144] ;  /* 0x00005100000f7ab9 */ /* 0x000fe20000000800 */
[----:B------:R-:W-:Y:S01]  /*a2c0*/  ULDC UR8, c[0x0][0x600] ;  /* 0x0001800000087ab9 */ /* 0x000fe20000000800 */
[----:B------:R-:W-:-:S02]  /*a2d0*/  UIADD3 UR21, -UR16, URZ, URZ ;  /* 0x0000003f10157290 */ /* 0x000fc4000fffe13f */
[----:B------:R-:W-:Y:S02]  /*a2e0*/  USHF.R.U32.HI UR17, URZ, UR22, UR10 ;  /* 0x000000163f117299 */ /* 0x000fe4000801160a */
[----:B------:R-:W-:Y:S02]  /*a2f0*/  UIADD3 UR9, UR8, -0x1, URZ ;  /* 0xffffffff08097890 */ /* 0x000fe4000fffe03f */
        /* <DEDUP_REMOVED lines=16> */
.L_x_288:
[----:B------:R-:W-:Y:S01]  /*a400*/  UISETP.NE.AND UP0, UPT, UR39, URZ, UPT ;  /* 0x0000003f2700728c */ /* 0x000fe2000bf05270 */
[----:B------:R-:W-:Y:S01]  /*a410*/  IMAD.MOV.U32 R0, RZ, RZ, 0x1 ;  /* 0x00000001ff007424 */ /* 0x000fe200078e00ff */
[----:B------:R-:W-:Y:S01]  /*a420*/  USHF.R.U64 UR4, UR16, UR24, UR17 ;  /* 0x0000001810047299 */ /* 0x000fe20008001211 */
[----:B------:R-:W-:Y:S01]  /*a430*/  IMAD.U32 R19, RZ, RZ, UR6 ;  /* 0x00000006ff137e24 */ /* 0x000fe2000f8e00ff */
[----:B------:R-:W-:Y:S02]  /*a440*/  ULOP3.LUT UR18, UR18, UR23, URZ, 0xc0, !UPT ;  /* 0x0000001712127292 */ /* 0x000fe4000f8ec03f */
[----:B------:R-:W-:Y:S02]  /*a450*/  UIADD3 UR5, -UR4, URZ, URZ ;  /* 0x0000003f04057290 */ /* 0x000fe4000fffe13f */
[----:B------:R-:W-:Y:S02]  /*a460*/  ULOP3.LUT UR9, UR12, UR9, URZ, 0xc0, !UPT ;  /* 0x000000090c097292 */ /* 0x000fe4000f8ec03f */
[----:B------:R-:W-:-:S02]  /*a470*/  UIMAD UR4, UR13, UR4, UR18 ;  /* 0x000000040d0472a4 */ /* 0x000fc4000f8e0212 */
[----:B------:R-:W-:Y:S02]  /*a480*/  @UP0 UIMAD UR22, UR26, UR21, UR19 ;  /* 0x000000151a1602a4 */ /* 0x000fe4000f8e0213 */
[----:B------:R-:W-:Y:S01]  /*a490*/  UIMAD UR5, UR5, UR25, UR20 ;  /* 0x00000019050572a4 */ /* 0x000fe2000f8e0214 */
[----:B------:R-:W-:Y:S02]  /*a4a0*/  ULDC UR7, c[0x0][0x610] ;  /* 0x0001840000077ab9 */ /* 0x000fe40000000800 */
[----:B------:R-:W-:Y:S02]  /*a4b0*/  UIMAD UR4, UR4, UR7, UR22 ;  /* 0x00000007040472a4 */ /* 0x000fe4000f8e0216 */
[----:B------:R-:W-:-:S04]  /*a4c0*/  UIMAD UR5, UR5, UR8, UR9 ;  /* 0x00000008050572a4 */ /* 0x000fc8000f8e0209 */
[----:B------:R-:W-:Y:S02]  /*a4d0*/  USEL UR7, UR5, UR4, !UP0 ;  /* 0x0000000405077287 */ /* 0x000fe4000c000000 */
[----:B------:R-:W-:-:S04]  /*a4e0*/  USEL UR4, UR4, UR5, !UP0 ;  /* 0x0000000504047287 */ /* 0x000fc8000c000000 */
[----:B------:R-:W-:Y:S02]  /*a4f0*/  IMAD.U32 R2, RZ, RZ, UR7 ;  /* 0x00000007ff027e24 */ /* 0x000fe4000f8e00ff */
[----:B------:R-:W-:-:S07]  /*a500*/  IMAD.U32 R18, RZ, RZ, UR4 ;  /* 0x00000004ff127e24 */ /* 0x000fce000f8e00ff */
.L_x_286:
[----:B------:R-:W-:Y:S02]  /*a510*/  LOP3.LUT P0, RZ, R0, 0xff, RZ, 0xc0, !PT ;  /* 0x000000ff00ff7812 */ /* 0x000fe4000780c0ff */
[----:B------:R-:W-:-:S11]  /*a520*/  LOP3.LUT R166, R166, 0x1, RZ, 0x3c, !PT ;  /* 0x00000001a6a67812 */ /* 0x000fd600078e3cff */
[----:B------:R-:W-:Y:S05]  /*a530*/  @P0 BRA `(.L_x_289) ;  /* 0xffffff7000040947 */ /* 0x000fea000383ffff */
[----:B------:R-:W-:Y:S05]  /*a540*/  EXIT ;  /* 0x000000000000794d */ /* 0x000fea0003800000 */
.L_x_12:
[----:B------:R-:W-:-:S08]  /*a550*/  ISETP.NE.AND P0, PT, RZ, UR8, PT ;  /* 0x00000008ff007c0c */ /* 0x000fd0000bf05270 */
[----:B-----5:R-:W0:-:S00]  /*a560*/  USETMAXREG.DEALLOC.CTAPOOL 0x28 ;  /* 0x00000028000079c8 */ /* 0x020e0000080e0500 */
[----:B------:R-:W-:Y:S05]  /*a570*/  @P0 EXIT ;  /* 0x000000000000094d */ /* 0x000fea0003800000 */
[----:B0-----:R-:W-:Y:S01]  /*a580*/  LOP3.LUT P0, RZ, R5, 0xff, RZ, 0xc0, !PT ;  /* 0x000000ff05ff7812 */ /* 0x001fe2000780c0ff */
[----:B------:R-:W-:Y:S02]  /*a590*/  IMAD.MOV.U32 R8, RZ, RZ, 0x1 ;  /* 0x00000001ff087424 */ /* 0x000fe400078e00ff */
[----:B------:R-:W-:-:S10]  /*a5a0*/  IMAD.MOV.U32 R0, RZ, RZ, RZ ;  /* 0x000000ffff007224 */ /* 0x000fd400078e00ff */
[----:B------:R-:W-:Y:S05]  /*a5b0*/  @!P0 BRA `(.L_x_290) ;  /* 0x0000000c00148947 */ /* 0x000fea0003800000 */
[----:B------:R-:W-:Y:S01]  /*a5c0*/  LOP3.LUT P0, RZ, R4, 0x1f, RZ, 0xc0, !PT ;  /* 0x0000001f04ff7812 */ /* 0x000fe2000780c0ff */
[----:B------:R-:W-:Y:S01]  /*a5d0*/  ULDC UR5, c[0x0][0x658] ;  /* 0x0001960000057ab9 */ /* 0x000fe20000000800 */
[----:B------:R-:W-:Y:S01]  /*a5e0*/  UMOV UR6, 0xffffffff ;  /* 0xffffffff00067882 */ /* 0x000fe20000000000 */
[----:B------:R-:W-:Y:S01]  /*a5f0*/  BSSY B0, `(.L_x_290) ;  /* 0x00000c1000007945 */ /* 0x000fe20003800000 */
[----:B------:R-:W-:Y:S01]  /*a600*/  USHF.L.U32 UR6, UR6, UR5, URZ ;  /* 0x0000000506067299 */ /* 0x000fe2000800063f */
[C---:B------:R-:W-:Y:S01]  /*a610*/  ISETP.NE.AND P3, PT, R3.reuse, RZ, PT ;  /* 0x000000ff0300720c */ /* 0x040fe20003f65270 */
[----:B------:R-:W-:Y:S01]  /*a620*/  IMAD.MOV.U32 R9, RZ, RZ, 0x1 ;  /* 0x00000001ff097424 */ /* 0x000fe200078e00ff */
[----:B------:R-:W-:Y:S01]  /*a630*/  ISETP.NE.OR P0, PT, R3, RZ, !P0 ;  /* 0x000000ff0300720c */ /* 0x000fe20004705670 */
[----:B------:R-:W-:Y:S01]  /*a640*/  IMAD.MOV.U32 R8, RZ, RZ, 0x1 ;  /* 0x00000001ff087424 */ /* 0x000fe200078e00ff */
[----:B------:R-:W-:Y:S01]  /*a650*/  ULDC UR4, c[0x0][0x600] ;  /* 0x0001800000047ab9 */ /* 0x000fe20000000800 */
[----:B------:R-:W-:Y:S01]  /*a660*/  IMAD.MOV.U32 R0, RZ, RZ, RZ ;  /* 0x000000ffff007224 */ /* 0x000fe200078e00ff */
[----:B------:R-:W-:Y:S01]  /*a670*/  UMOV UR7, 0x1 ;  /* 0x0000000100077882 */ /* 0x000fe20000000000 */
[----:B------:R-:W-:-:S02]  /*a680*/  UIADD3 UR19, UR38, 0x1, URZ ;  /* 0x0000000126137890 */ /* 0x000fc4000fffe03f */
[----:B------:R-:W-:Y:S02]  /*a690*/  ULOP3.LUT UR22, UR41, 0x2, URZ, 0xfc, !UPT ;  /* 0x0000000229167892 */ /* 0x000fe4000f8efc3f */
[----:B------:R-:W-:Y:S02]  /*a6a0*/  UIADD3 UR4, UR4, -0x1, URZ ;  /* 0xffffffff04047890 */ /* 0x000fe4000fffe03f */
[----:B------:R-:W-:Y:S02]  /*a6b0*/  USHF.L.U32 UR5, UR7, UR5, URZ ;  /* 0x0000000507057299 */ /* 0x000fe4000800063f */
[----:B------:R-:W-:Y:S01]  /*a6c0*/  ULOP3.LUT UR6, URZ, UR6, URZ, 0x33, !UPT ;  /* 0x000000063f067292 */ /* 0x000fe2000f8e333f */
[----:B------:R-:W-:-:S11]  /*a6d0*/  ULDC.64 UR20, c[0x0][0x198] ;  /* 0x0000660000147ab9 */ /* 0x000fd60000000a00 */
.L_x_302:
[----:B------:R-:W-:-:S03]  /*a6e0*/  UMOV UR7, 0xffffffff ;  /* 0xffffffff00077882 */ /* 0x000fc60000000000 */
[----:B------:R-:W-:Y:S05]  /*a6f0*/  BRA.DIV UR7, `(.L_x_291) ;  /* 0x0000000e07dc7947 */ /* 0x000fea000b800000 */
[----:B------:R-:W-:-:S13]  /*a700*/  ELECT P6, URZ, PT ;  /* 0x00000000003f782f */ /* 0x000fda00038c0000 */
.L_x_315:
[----:B------:R-:W0:Y:S01]  /*a710*/  LDC R3, c[0x0][0x28c] ;  /* 0x0000a300ff037b82 */ /* 0x000e220000000800 */
[----:B------:R-:W-:Y:S01]  /*a720*/  BSSY B1, `(.L_x_292) ;  /* 0x0000038000017945 */ /* 0x000fe20003800000 */
[----:B0-----:R-:W-:-:S13]  /*a730*/  ISETP.LT.OR P6, PT, R3, 0x1, !P6 ;  /* 0x000000010300780c */ /* 0x001fda00077c1670 */
[----:B------:R-:W-:Y:S05]  /*a740*/  @P6 BRA `(.L_x_293) ;  /* 0x0000000000d46947 */ /* 0x000fea0003800000 */
[----:B------:R-:W-:Y:S02]  /*a750*/  IMAD.SHL.U32 R6, R2, 0x100, RZ ;  /* 0x0000010002067824 */ /* 0x000fe400078e00ff */
[----:B------:R-:W-:Y:S02]  /*a760*/  IMAD.SHL.U32 R18, R18, 0x40, RZ ;  /* 0x0000004012127824 */ /* 0x000fe400078e00ff */
[----:B------:R-:W-:Y:S02]  /*a770*/  IMAD.MOV.U32 R11, RZ, RZ, RZ ;  /* 0x000000ffff0b7224 */ /* 0x000fe400078e00ff */
[----:B------:R-:W-:Y:S02]  /*a780*/  IMAD.U32 R12, RZ, RZ, UR19 ;  /* 0x00000013ff0c7e24 */ /* 0x000fe4000f8e00ff */
[----:B------:R-:W-:Y:S02]  /*a790*/  IMAD.MOV.U32 R2, RZ, RZ, R8 ;  /* 0x000000ffff027224 */ /* 0x000fe400078e0008 */
[----:B------:R-:W-:-:S07]  /*a7a0*/  IMAD.MOV.U32 R3, RZ, RZ, R0 ;  /* 0x000000ffff037224 */ /* 0x000fce00078e0000 */
.L_x_297:
[----:B------:R-:W0:Y:S01]  /*a7b0*/  S2R R5, SR_CgaCtaId ;  /* 0x0000000000057919 */ /* 0x000e220000008800 */
[----:B------:R-:W-:-:S04]  /*a7c0*/  MOV R4, 0x400 ;  /* 0x0000040000047802 */ /* 0x000fc80000000f00 */
[----:B0-----:R-:W-:Y:S02]  /*a7d0*/  LEA R10, R5, R4, 0x18 ;  /* 0x00000004050a7211 */ /* 0x001fe400078ec0ff */
[----:B------:R-:W-:Y:S01]  /*a7e0*/  SHF.L.U32 R4, R2, 0x1f, RZ ;  /* 0x0000001f02047819 */ /* 0x000fe200000006ff */
[----:B------:R-:W0:Y:S02]  /*a7f0*/  @!P3 LDC R5, c[0x0][0x500] ;  /* 0x00014000ff05bb82 */ /* 0x000e240000000800 */
[----:B------:R-:W-:-:S04]  /*a800*/  IMAD R7, R3, 0x8, R10 ;  /* 0x0000000803077824 */ /* 0x000fc800078e020a */
[----:B------:R-:W1:Y:S02]  /*a810*/  SYNCS.PHASECHK.TRANS64.TRYWAIT P1, [R7+URZ+0x20], R4 ;  /* 0x00002004070075a7 */ /* 0x000e64000802017f */
[----:B-1----:R-:W-:Y:S05]  /*a820*/  @!P1 BRA `(.L_x_294) ;  /* 0x0000000c00b09947 */ /* 0x002fea0003800000 */
.L_x_316:
[----:B------:R-:W-:Y:S01]  /*a830*/  UPRMT UR7, UR22, 0x9910, URZ ;  /* 0x0000991016077896 */ /* 0x000fe2000800003f */
[----:B0-----:R0:W-:Y:S03]  /*a840*/  @!P3 SYNCS.ARRIVE.TRANS64 RZ, [R7+URZ], R5 ;  /* 0x0000000507ffb9a7 */ /* 0x0011e6000800003f */
[----:B------:R-:W-:-:S06]  /*a850*/  UISETP.NE.AND UP0, UPT, UR7, 0x2, UPT ;  /* 0x000000020700788c */ /* 0x000fcc000bf05270 */
[----:B------:R-:W-:-:S13]  /*a860*/  PLOP3.LUT P1, PT, PT, PT, UP0, 0x80, 0x0 ;  /* 0x000000000000781c */ /* 0x000fda0003f2f008 */
[----:B0-----:R-:W-:Y:S05]  /*a870*/  @P1 BRA `(.L_x_295) ;  /* 0x0000000000041947 */ /* 0x001fea0003800000 */
[----:B------:R-:W-:Y:S01]  /*a880*/  BPT.TRAP 0x1 ;  /* 0x000000040000795c */ /* 0x000fe20000300000 */
.L_x_295:
[----:B------:R-:W-:Y:S05]  /*a890*/  @P0 BRA `(.L_x_296) ;  /* 0x0000000000040947 */ /* 0x000fea0003800000 */
[----:B------:R-:W-:Y:S01]  /*a8a0*/  BPT.TRAP 0x1 ;  /* 0x000000040000795c */ /* 0x000fe20000300000 */
.L_x_296:
[--C-:B-1----:R-:W-:Y:S01]  /*a8b0*/  IMAD R4, R3, 0x2000, R10.reuse ;  /* 0x0000200003047824 */ /* 0x102fe200078e020a */
[----:B------:R-:W-:Y:S01]  /*a8c0*/  R2UR UR9, R7 ;  /* 0x00000000070972ca */ /* 0x000fe200000e0000 */
[C---:B------:R-:W-:Y:S01]  /*a8d0*/  IMAD R10, R3.reuse, 0x8000, R10 ;  /* 0x00008000030a7824 */ /* 0x040fe200078e020a */
[----:B------:R-:W-:Y:S01]  /*a8e0*/  UIADD3 UR14, UP0, UR20, 0xf0, URZ ;  /* 0x000000f0140e7890 */ /* 0x000fe2000ff1e03f */
[----:B------:R-:W-:Y:S01]  /*a8f0*/  VIADD R12, R12, 0xffffffff ;  /* 0xffffffff0c0c7836 */ /* 0x000fe20000000000 */
[----:B------:R-:W-:Y:S01]  /*a900*/  R2UR UR7, R4 ;  /* 0x00000000040772ca */ /* 0x000fe200000e0000 */
[----:B------:R-:W-:Y:S01]  /*a910*/  UIADD3 UR24, UP1, UR20, 0x1f0, URZ ;  /* 0x000001f014187890 */ /* 0x000fe2000ff3e03f */
[----:B------:R-:W-:Y:S01]  /*a920*/  R2UR UR8, R10 ;  /* 0x000000000a0872ca */ /* 0x000fe200000e0000 */
[----:B------:R-:W-:Y:S01]  /*a930*/  UIADD3.X UR15, URZ, UR21, URZ, UP0, !UPT ;  /* 0x000000153f0f7290 */ /* 0x000fe200087fe43f */
[----:B------:R-:W-:Y:S01]  /*a940*/  R2UR UR11, R18 ;  /* 0x00000000120b72ca */ /* 0x000fe200000e0000 */
[----:B------:R-:W-:Y:S01]  /*a950*/  VIADD R3, R3, 0x1 ;  /* 0x0000000103037836 */ /* 0x000fe20000000000 */
[----:B------:R-:W-:Y:S01]  /*a960*/  R2UR UR10, R11 ;  /* 0x000000000b0a72ca */ /* 0x000fe200000e0000 */
[----:B------:R-:W-:Y:S01]  /*a970*/  UIADD3.X UR25, URZ, UR21, URZ, UP1, !UPT ;  /* 0x000000153f197290 */ /* 0x000fe20008ffe43f */
[----:B------:R-:W-:Y:S01]  /*a980*/  R2UR UR12, R19 ;  /* 0x00000000130c72ca */ /* 0x000fe200000e0000 */
[----:B------:R-:W-:Y:S01]  /*a990*/  UMOV UR16, 0x0 ;  /* 0x0000000000107882 */ /* 0x000fe20000000000 */
[----:B------:R-:W-:Y:S01]  /*a9a0*/  R2UR UR18, R6 ;  /* 0x00000000061272ca */ /* 0x000fe200000e0000 */
[----:B------:R-:W-:Y:S01]  /*a9b0*/  UMOV UR17, 0x10000000 ;  /* 0x1000000000117882 */ /* 0x000fe20000000000 */
[----:B------:R-:W-:Y:S01]  /*a9c0*/  ISETP.GT.AND P2, PT, R12, 0x1, PT ;  /* 0x000000010c00780c */ /* 0x000fe20003f44270 */
[----:B------:R-:W-:Y:S01]  /*a9d0*/  UIADD3 UR7, UR7, 0x180, URZ ;  /* 0x0000018007077890 */ /* 0x000fe2000fffe03f */
[----:B------:R-:W-:Y:S01]  /*a9e0*/  ISETP.NE.AND P1, PT, R3, 0x4, PT ;  /* 0x000000040300780c */ /* 0x000fe20003f25270 */
[----:B------:R-:W-:Y:S01]  /*a9f0*/  UIADD3 UR13, UR8, 0x8180, URZ ;  /* 0x00008180080d7890 */ /* 0x000fe2000fffe03f */
[----:B------:R-:W-:-:S02]  /*aa00*/  VIADD R11, R11, 0x20 ;  /* 0x000000200b0b7836 */ /* 0x000fc40000000000 */
[----:B------:R-:W-:Y:S02]  /*aa10*/  SEL R5, RZ, 0x1, P1 ;  /* 0x00000001ff057807 */ /* 0x000fe40000800000 */
[----:B------:R-:W-:Y:S01]  /*aa20*/  UMOV UR8, UR7 ;  /* 0x0000000700087c82 */ /* 0x000fe20008000000 */
[----:B------:R-:W-:Y:S01]  /*aa30*/  SEL R3, R3, RZ, P1 ;  /* 0x000000ff03037207 */ /* 0x000fe20000800000 */
[----:B------:R0:W-:Y:S01]  /*aa40*/  UTMALDG.3D [UR8], [UR14], desc[UR16] ;  /* 0x000010080e0075b4 */ /* 0x0001e20008011000 */
[----:B------:R-:W-:Y:S01]  /*aa50*/  LOP3.LUT R2, R2, R5, RZ, 0x3c, !PT ;  /* 0x0000000502027212 */ /* 0x000fe200078e3cff */
[----:B0-----:R-:W-:Y:S01]  /*aa60*/  UMOV UR8, UR13 ;  /* 0x0000000d00087c82 */ /* 0x001fe20008000000 */
[----:B------:R-:W-:Y:S02]  /*aa70*/  UMOV UR11, UR18 ;  /* 0x00000012000b7c82 */ /* 0x000fe40008000000 */
[----:B------:R0:W-:Y:S02]  /*aa80*/  UTMALDG.3D [UR8], [UR24], desc[UR16] ;  /* 0x00001008180075b4 */ /* 0x0001e40008011000 */
[----:B0-----:R-:W-:Y:S05]  /*aa90*/  @P2 BRA `(.L_x_297) ;  /* 0xfffffffc00442947 */ /* 0x001fea000383ffff */
.L_x_293:
[----:B------:R-:W-:Y:S05]  /*aaa0*/  BSYNC B1 ;  /* 0x0000000000017941 */ /* 0x000fea0003800000 */
.L_x_292:
[----:B------:R-:W-:Y:S01]  /*aab0*/  LOP3.LUT P4, RZ, R9, 0xff, RZ, 0xc0, !PT ;  /* 0x000000ff09ff7812 */ /* 0x000fe2000788c0ff */
[----:B------:R-:W-:Y:S01]  /*aac0*/  VIADD R0, R0, UR38 ;  /* 0x0000002600007c36 */ /* 0x000fe20008000000 */
[----:B------:R-:W-:Y:S01]  /*aad0*/  ULDC.64 UR8, c[0x0][0x650] ;  /* 0x0001940000087ab9 */ /* 0x000fe20000000a00 */
[----:B------:R-:W-:Y:S01]  /*aae0*/  BSSY B1, `(.L_x_298) ;  /* 0x000006f000017945 */ /* 0x000fe20003800000 */
[----:B------:R-:W-:Y:S01]  /*aaf0*/  IMAD.MOV.U32 R18, RZ, RZ, -0x1 ;  /* 0xffffffffff127424 */ /* 0x000fe200078e00ff */
[----:B------:R-:W-:Y:S01]  /*ab00*/  PRMT R9, RZ, 0x7610, R9 ;  /* 0x00007610ff097816 */ /* 0x000fe20000000009 */
[----:B------:R-:W-:Y:S01]  /*ab10*/  IMAD.MOV.U32 R19, RZ, RZ, -0x1 ;  /* 0xffffffffff137424 */ /* 0x000fe200078e00ff */
[C---:B------:R-:W-:Y:S02]  /*ab20*/  ISETP.GT.U32.AND P1, PT, R0.reuse, 0x3, PT ;  /* 0x000000030000780c */ /* 0x040fe40003f24070 */
[----:B------:R-:W-:Y:S02]  /*ab30*/  SHF.R.U32.HI R2, RZ, 0x2, R0 ;  /* 0x00000002ff027819 */ /* 0x000fe40000011600 */
[----:B------:R-:W-:-:S02]  /*ab40*/  LOP3.LUT R0, R0, 0x3, RZ, 0xc0, !PT ;  /* 0x0000000300007812 */ /* 0x000fc400078ec0ff */
[----:B------:R-:W0:Y:S01]  /*ab50*/  @P4 S2R R4, SR_CgaCtaId ;  /* 0x0000000000044919 */ /* 0x000e220000008800 */
[----:B------:R-:W-:Y:S02]  /*ab60*/  @P4 MOV R3, 0x400 ;  /* 0x0000040000034802 */ /* 0x000fe40000000f00 */
[----:B------:R-:W-:-:S04]  /*ab70*/  LOP3.LUT R2, R2, 0x1, RZ, 0xc0, !PT ;  /* 0x0000000102027812 */ /* 0x000fc800078ec0ff */
[----:B------:R-:W-:Y:S02]  /*ab80*/  ISETP.NE.U32.AND P2, PT, R2, 0x1, PT ;  /* 0x000000010200780c */ /* 0x000fe40003f45070 */
[----:B0-----:R-:W-:Y:S01]  /*ab90*/  @P4 LEA R3, R4, R3, 0x18 ;  /* 0x0000000304034211 */ /* 0x001fe200078ec0ff */
[----:B------:R-:W-:-:S03]  /*aba0*/  IMAD.U32 R4, RZ, RZ, UR38 ;  /* 0x00000026ff047e24 */ /* 0x000fc6000f8e00ff */
[----:B------:R0:W-:Y:S01]  /*abb0*/  @P4 SYNCS.ARRIVE.TRANS64.A1T0 RZ, [R3+URZ+0x78], RZ ;  /* 0x000078ff03ff49a7 */ /* 0x0001e2000810003f */
[----:B------:R-:W-:Y:S02]  /*abc0*/  IADD3 R16, P4, R16, UR36, RZ ;  /* 0x0000002410107c10 */ /* 0x000fe4000ff9e0ff */
[----:B------:R-:W-:Y:S02]  /*abd0*/  ISETP.LT.U32.AND P1, PT, R4, 0x4, P1 ;  /* 0x000000040400780c */ /* 0x000fe40000f21070 */
[----:B------:R-:W-:Y:S02]  /*abe0*/  IADD3.X R17, R17, UR40, RZ, P4, !PT ;  /* 0x0000002811117c10 */ /* 0x000fe4000a7fe4ff */
[----:B------:R-:W-:Y:S02]  /*abf0*/  ISETP.GE.U32.AND P4, PT, R16, UR8, PT ;  /* 0x0000000810007c0c */ /* 0x000fe4000bf86070 */
[----:B0-----:R-:W-:Y:S02]  /*ac00*/  SEL R3, RZ, 0x1, !P1 ;  /* 0x00000001ff037807 */ /* 0x001fe40004800000 */
[----:B------:R-:W-:-:S02]  /*ac10*/  ISETP.GE.U32.AND.EX P1, PT, R17, UR9, PT, P4 ;  /* 0x0000000911007c0c */ /* 0x000fc4000bf26140 */
[----:B------:R-:W-:-:S04]  /*ac20*/  ISETP.GT.U32.AND P2, PT, R4, 0x3, !P2 ;  /* 0x000000030400780c */ /* 0x000fc80005744070 */
[----:B------:R-:W-:-:S04]  /*ac30*/  SEL R2, RZ, 0x1, !P2 ;  /* 0x00000001ff027807 */ /* 0x000fc80005000000 */
[--C-:B------:R-:W-:Y:S01]  /*ac40*/  LOP3.LUT R8, R2, R8, R3.reuse, 0x96, !PT ;  /* 0x0000000802087212 */ /* 0x100fe200078e9603 */
[----:B------:R-:W-:Y:S01]  /*ac50*/  IMAD.MOV.U32 R2, RZ, RZ, -0x1 ;  /* 0xffffffffff027424 */ /* 0x000fe200078e00ff */
[----:B------:R-:W-:Y:S01]  /*ac60*/  PRMT R3, RZ, 0x7610, R3 ;  /* 0x00007610ff037816 */ /* 0x000fe20000000003 */
[----:B------:R-:W-:Y:S06]  /*ac70*/  @P1 BRA `(.L_x_299) ;  /* 0x0000000400541947 */ /* 0x000fec0003800000 */
[----:B------:R-:W0:Y:S01]  /*ac80*/  S2UR UR7, SR_CTAID.X ;  /* 0x00000000000779c3 */ /* 0x000e220000002500 */
[----:B------:R-:W-:Y:S01]  /*ac90*/  ULDC.64 UR8, c[0x0][0x628] ;  /* 0x00018a0000087ab9 */ /* 0x000fe20000000a00 */
[----:B------:R-:W-:Y:S01]  /*aca0*/  ULDC UR10, c[0x0][0x150] ;  /* 0x00005400000a7ab9 */ /* 0x000fe20000000800 */
[----:B------:R-:W-:Y:S01]  /*acb0*/  ISETP.NE.U32.AND P1, PT, RZ, UR8, PT ;  /* 0x00000008ff007c0c */ /* 0x000fe2000bf25070 */
[----:B------:R-:W-:Y:S01]  /*acc0*/  ULDC UR11, c[0x0][0x630] ;  /* 0x00018c00000b7ab9 */ /* 0x000fe20000000800 */
[----:B------:R-:W-:Y:S01]  /*acd0*/  ULDC UR13, c[0x0][0x154] ;  /* 0x00005500000d7ab9 */ /* 0x000fe20000000800 */
[----:B------:R-:W-:Y:S01]  /*ace0*/  IMAD.MOV.U32 R2, RZ, RZ, R16 ;  /* 0x000000ffff027224 */ /* 0x000fe200078e0010 */
[----:B------:R-:W-:Y:S01]  /*acf0*/  ISETP.NE.AND.EX P1, PT, RZ, UR9, PT, P1 ;  /* 0x00000009ff007c0c */ /* 0x000fe2000bf25310 */
[----:B------:R-:W1:Y:S01]  /*ad00*/  S2UR UR12, SR_CTAID.Y ;  /* 0x00000000000c79c3 */ /* 0x000e620000002600 */
[----:B0-----:R-:W-:-:S05]  /*ad10*/  I2FP.F32.U32 R3, UR7 ;  /* 0x0000000700037c45 */ /* 0x001fca0008201000 */
[----:B------:R-:W-:Y:S01]  /*ad20*/  FMUL R10, R3, UR10 ;  /* 0x0000000a030a7c20 */ /* 0x000fe20008400000 */
[----:B------:R-:W-:-:S05]  /*ad30*/  IMAD.MOV.U32 R3, RZ, RZ, R17 ;  /* 0x000000ffff037224 */ /* 0x000fca00078e0011 */
[----:B------:R-:W-:Y:S05]  /*ad40*/  @!P1 BRA `(.L_x_300) ;  /* 0x0000000000289947 */ /* 0x000fea0003800000 */
[----:B------:R-:W-:Y:S02]  /*ad50*/  ULDC UR10, c[0x0][0x634] ;  /* 0x00018d00000a7ab9 */ /* 0x000fe40000000800 */
[----:B------:R-:W-:-:S05]  /*ad60*/  IADD3 R7, P1, R16, UR10, RZ ;  /* 0x0000000a10077c10 */ /* 0x000fca000ff3e0ff */
[----:B------:R-:W-:-:S04]  /*ad70*/  IMAD.X R11, RZ, RZ, R17, P1 ;  /* 0x000000ffff0b7224 */ /* 0x000fc800008e0611 */
[----:B------:R-:W-:-:S04]  /*ad80*/  IMAD.WIDE.U32 R4, R11, UR8, RZ ;  /* 0x000000080b047c25 */ /* 0x000fc8000f8e00ff */
[----:B------:R-:W-:-:S04]  /*ad90*/  IMAD.WIDE.U32 R4, P1, R7, UR9, R4 ;  /* 0x0000000907047c25 */ /* 0x000fc8000f820004 */
[----:B------:R-:W-:-:S04]  /*ada0*/  IMAD.WIDE.U32 R6, R7, UR8, RZ ;  /* 0x0000000807067c25 */ /* 0x000fc8000f8e00ff */
[----:B------:R-:W-:Y:S01]  /*adb0*/  IMAD.X R3, RZ, RZ, RZ, P1 ;  /* 0x000000ffff037224 */ /* 0x000fe200008e06ff */
[----:B------:R-:W-:Y:S01]  /*adc0*/  IADD3 RZ, P1, R7, R4, RZ ;  /* 0x0000000407ff7210 */ /* 0x000fe20007f3e0ff */
[----:B------:R-:W-:-:S04]  /*add0*/  IMAD.MOV.U32 R2, RZ, RZ, R5 ;  /* 0x000000ffff027224 */ /* 0x000fc800078e0005 */
[----:B------:R-:W-:-:S08]  /*ade0*/  IMAD.WIDE.U32.X R2, R11, UR9, R2, P1 ;  /* 0x000000090b027c25 */ /* 0x000fd000088e0402 */
.L_x_300:
[--C-:B------:R-:W-:Y:S01]  /*adf0*/  SHF.R.U64 R19, R2, UR11, R3.reuse ;  /* 0x0000000b02137c19 */ /* 0x100fe20008001203 */
[----:B------:R-:W0:Y:S01]  /*ae00*/  F2I.U32.TRUNC.NTZ R10, R10 ;  /* 0x0000000a000a7305 */ /* 0x000e22000020f000 */
[----:B------:R-:W-:Y:S01]  /*ae10*/  SHF.R.U32.HI R2, RZ, UR11, R3 ;  /* 0x0000000bff027c19 */ /* 0x000fe20008011603 */
[----:B------:R-:W-:Y:S01]  /*ae20*/  ULDC.64 UR8, c[0x0][0x620] ;  /* 0x0001880000087ab9 */ /* 0x000fe20000000a00 */
[----:B------:R-:W-:Y:S01]  /*ae30*/  IADD3 R5, P1, RZ, -R19, RZ ;  /* 0x80000013ff057210 */ /* 0x000fe20007f3e0ff */
[----:B------:R-:W-:Y:S01]  /*ae40*/  ULDC.64 UR14, c[0x0][0x640] ;  /* 0x00019000000e7ab9 */ /* 0x000fe20000000a00 */
[----:B-1----:R-:W-:Y:S01]  /*ae50*/  I2FP.F32.U32 R4, UR12 ;  /* 0x0000000c00047c45 */ /* 0x002fe20008201000 */
[----:B------:R-:W1:Y:S01]  /*ae60*/  LDC R15, c[0x0][0x610] ;  /* 0x00018400ff0f7b82 */ /* 0x000e620000000800 */
[----:B------:R-:W-:Y:S01]  /*ae70*/  ULDC UR11, c[0x0][0x658] ;  /* 0x00019600000b7ab9 */ /* 0x000fe20000000800 */
[----:B------:R-:W-:Y:S01]  /*ae80*/  IMAD.X R2, RZ, RZ, ~R2, P1 ;  /* 0x000000ffff027224 */ /* 0x000fe200008e0e02 */
[----:B------:R-:W-:Y:S01]  /*ae90*/  ISETP.NE.U32.AND P1, PT, RZ, UR14, PT ;  /* 0x0000000eff007c0c */ /* 0x000fe2000bf25070 */
[----:B------:R-:W-:Y:S01]  /*aea0*/  FMUL R6, R4, UR13 ;  /* 0x0000000d04067c20 */ /* 0x000fe20008400000 */
[----:B------:R-:W-:Y:S01]  /*aeb0*/  ULDC UR13, c[0x0][0x648] ;  /* 0x00019200000d7ab9 */ /* 0x000fe20000000800 */
[----:B------:R-:W-:Y:S01]  /*aec0*/  IMAD R4, R2, UR8, RZ ;  /* 0x0000000802047c24 */ /* 0x000fe2000f8e02ff */
[----:B------:R-:W-:Y:S01]  /*aed0*/  ISETP.NE.AND.EX P1, PT, RZ, UR15, PT, P1 ;  /* 0x0000000fff007c0c */ /* 0x000fe2000bf25310 */
[C---:B------:R-:W-:Y:S01]  /*aee0*/  IMAD.WIDE.U32 R2, R5.reuse, UR8, R16 ;  /* 0x0000000805027c25 */ /* 0x040fe2000f8e0010 */
[----:B0-----:R-:W-:Y:S01]  /*aef0*/  R2UR UR8, R10 ;  /* 0x000000000a0872ca */ /* 0x001fe200000e0000 */
[----:B------:R-:W0:Y:S02]  /*af00*/  F2I.U32.TRUNC.NTZ R6, R6 ;  /* 0x0000000600067305 */ /* 0x000e24000020f000 */
[----:B------:R-:W-:Y:S01]  /*af10*/  IMAD R5, R5, UR9, R4 ;  /* 0x0000000905057c24 */ /* 0x000fe2000f8e0204 */
[----:B------:R-:W-:-:S03]  /*af20*/  ULDC UR9, c[0x0][0x618] ;  /* 0x0001860000097ab9 */ /* 0x000fc60000000800 */
[----:B------:R-:W-:-:S05]  /*af30*/  IMAD.IADD R3, R3, 0x1, R5 ;  /* 0x0000000103037824 */ /* 0x000fca00078e0205 */
[--C-:B------:R-:W-:Y:S02]  /*af40*/  SHF.R.U64 R10, R2, UR9, R3.reuse ;  /* 0x00000009020a7c19 */ /* 0x100fe40008001203 */
[----:B------:R-:W-:Y:S01]  /*af50*/  SHF.R.U32.HI R3, RZ, UR9, R3 ;  /* 0x00000009ff037c19 */ /* 0x000fe20008011603 */
[----:B------:R-:W-:Y:S01]  /*af60*/  ULDC UR9, c[0x0][0x608] ;  /* 0x0001820000097ab9 */ /* 0x000fe20000000800 */
[----:B0-----:R-:W-:Y:S02]  /*af70*/  R2UR UR10, R6 ;  /* 0x00000000060a72ca */ /* 0x001fe400000e0000 */
[--C-:B------:R-:W-:Y:S02]  /*af80*/  SHF.R.U64 R12, R10, UR9, R3.reuse ;  /* 0x000000090a0c7c19 */ /* 0x100fe40008001203 */
[----:B------:R-:W-:Y:S01]  /*af90*/  SHF.R.U32.HI R3, RZ, UR9, R3 ;  /* 0x00000009ff037c19 */ /* 0x000fe20008011603 */
[----:B------:R-:W-:-:S03]  /*afa0*/  UIADD3 UR9, -UR8, URZ, URZ ;  /* 0x0000003f08097290 */ /* 0x000fc6000fffe13f */
[--C-:B------:R-:W-:Y:S01]  /*afb0*/  SHF.R.U64 R13, R12, UR11, R3.reuse ;  /* 0x0000000b0c0d7c19 */ /* 0x100fe20008001203 */
[----:B------:R-:W-:Y:S01]  /*afc0*/  ULDC UR8, c[0x0][0x144] ;  /* 0x0000510000087ab9 */ /* 0x000fe20000000800 */
[----:B------:R-:W-:-:S03]  /*afd0*/  SHF.R.U32.HI R3, RZ, UR11, R3 ;  /* 0x0000000bff037c19 */ /* 0x000fc60008011603 */
[----:B------:R-:W-:Y:S01]  /*afe0*/  IMAD.MOV.U32 R2, RZ, RZ, R13 ;  /* 0x000000ffff027224 */ /* 0x000fe200078e000d */
[----:B------:R-:W-:Y:S06]  /*aff0*/  @!P1 BRA `(.L_x_301) ;  /* 0x0000000000289947 */ /* 0x000fec0003800000 */
        /* <DEDUP_REMOVED lines=10> */
.L_x_301:
[----:B------:R-:W-:Y:S01]  /*b0a0*/  UISETP.NE.AND UP0, UPT, UR39, URZ, UPT ;  /* 0x0000003f2700728c */ /* 0x000fe2000bf05270 */
[----:B------:R-:W-:Y:S01]  /*b0b0*/  SHF.R.U64 R3, R2, UR13, R3 ;  /* 0x0000000d02037c19 */ /* 0x000fe20008001203 */
[----:B------:R-:W-:Y:S01]  /*b0c0*/  UIADD3 UR10, -UR10, URZ, URZ ;  /* 0x0000003f0a0a7290 */ /* 0x000fe2000fffe13f */
[----:B------:R-:W-:Y:S01]  /*b0d0*/  LOP3.LUT R2, R12, UR6, RZ, 0xc0, !PT ;  /* 0x000000060c027c12 */ /* 0x000fe2000f8ec0ff */
[----:B------:R-:W-:Y:S01]  /*b0e0*/  UIMAD UR7, UR8, UR9, UR7 ;  /* 0x00000009080772a4 */ /* 0x000fe2000f8e0207 */
[----:B------:R-:W-:Y:S01]  /*b0f0*/  LOP3.LUT R5, R10, UR4, RZ, 0xc0, !PT ;  /* 0x000000040a057c12 */ /* 0x000fe2000f8ec0ff */
[----:B------:R-:W-:Y:S01]  /*b100*/  IMAD.MOV R4, RZ, RZ, -R3 ;  /* 0x000000ffff047224 */ /* 0x000fe200078e0a03 */
[----:B------:R-:W-:Y:S01]  /*b110*/  ULDC UR8, c[0x0][0x148] ;  /* 0x0000520000087ab9 */ /* 0x000fe20000000800 */
[----:B------:R-:W-:Y:S01]  /*b120*/  IMAD R18, R3, UR5, R2 ;  /* 0x0000000503127c24 */ /* 0x000fe2000f8e0202 */
[----:B------:R-:W-:Y:S01]  /*b130*/  PLOP3.LUT P1, PT, PT, PT, UP0, 0x80, 0x0 ;  /* 0x000000000000781c */ /* 0x000fe20003f2f008 */
[----:B------:R-:W-:Y:S01]  /*b140*/  IMAD.MOV.U32 R3, RZ, RZ, 0x1 ;  /* 0x00000001ff037424 */ /* 0x000fe200078e00ff */
[----:B------:R-:W-:-:S03]  /*b150*/  @UP0 UIMAD UR7, UR8, UR10, UR12 ;  /* 0x0000000a080702a4 */ /* 0x000fc6000f8e020c */
[----:B------:R-:W-:Y:S02]  /*b160*/  ULDC UR8, c[0x0][0x638] ;  /* 0x00018e0000087ab9 */ /* 0x000fe40000000800 */
[----:B------:R-:W-:Y:S02]  /*b170*/  IMAD R2, R4, UR8, R13 ;  /* 0x0000000804027c24 */ /* 0x000fe4000f8e020d */
[----:B-1----:R-:W-:Y:S01]  /*b180*/  IMAD R18, R18, R15, UR7 ;  /* 0x0000000712127e24 */ /* 0x002fe2000f8e020f */
[----:B------:R-:W-:Y:S02]  /*b190*/  ULDC UR7, c[0x0][0x600] ;  /* 0x0001800000077ab9 */ /* 0x000fe40000000800 */
[----:B------:R-:W-:-:S05]  /*b1a0*/  IMAD R5, R2, UR7, R5 ;  /* 0x0000000702057c24 */ /* 0x000fca000f8e0205 */
[----:B------:R-:W-:Y:S02]  /*b1b0*/  SEL R2, R5, R18, !P1 ;  /* 0x0000001205027207 */ /* 0x000fe40004800000 */
[----:B------:R-:W-:-:S07]  /*b1c0*/  SEL R18, R18, R5, !P1 ;  /* 0x0000000512127207 */ /* 0x000fce0004800000 */
.L_x_299:
[----:B------:R-:W-:Y:S05]  /*b1d0*/  BSYNC B1 ;  /* 0x0000000000017941 */ /* 0x000fea0003800000 */
.L_x_298:
[----:B------:R-:W-:-:S13]  /*b1e0*/  LOP3.LUT P1, RZ, R3, 0xff, RZ, 0xc0, !PT ;  /* 0x000000ff03ff7812 */ /* 0x000fda000782c0ff */
[----:B------:R-:W-:Y:S05]  /*b1f0*/  @P1 BRA `(.L_x_302) ;  /* 0xfffffff400381947 */ /* 0x000fea000383ffff */
[----:B------:R-:W-:Y:S05]  /*b200*/  BSYNC B0 ;  /* 0x0000000000007941 */ /* 0x000fea0003800000 */
.L_x_290:
[----:B------:R-:W-:-:S03]  /*b210*/  UMOV UR7, 0xffffffff ;  /* 0xffffffff00077882 */ /* 0x000fc60000000000 */
[----:B------:R-:W-:Y:S05]  /*b220*/  BRA.DIV UR7, `(.L_x_303) ;  /* 0x0000000607447947 */ /* 0x000fea000b800000 */
[----:B------:R-:W-:-:S13]  /*b230*/  ELECT P6, URZ, PT ;  /* 0x00000000003f782f */ /* 0x000fda00038c0000 */
.L_x_319:
[----:B------:R-:W-:Y:S04]  /*b240*/  BSSY B0, `(.L_x_304) ;  /* 0x000002c000007945 */ /* 0x000fe80003800000 */
[----:B------:R-:W-:Y:S05]  /*b250*/  @!P6 BRA `(.L_x_305) ;  /* 0x0000000000a8e947 */ /* 0x000fea0003800000 */
[----:B------:R-:W-:-:S04]  /*b260*/  ULOP3.LUT UR7, UR41, 0x2, URZ, 0xfc, !UPT ;  /* 0x0000000229077892 */ /* 0x000fc8000f8efc3f */
[----:B------:R-:W-:-:S06]  /*b270*/  UISETP.NE.AND UP0, UPT, UR7, 0x3, UPT ;  /* 0x000000030700788c */ /* 0x000fcc000bf05270 */
[----:B------:R-:W-:-:S13]  /*b280*/  PLOP3.LUT P0, PT, PT, PT, UP0, 0x80, 0x0 ;  /* 0x000000000000781c */ /* 0x000fda0003f0f008 */
[----:B------:R-:W-:Y:S05]  /*b290*/  @!P0 BRA `(.L_x_306) ;  /* 0x0000000000048947 */ /* 0x000fea0003800000 */
[----:B------:R-:W-:Y:S01]  /*b2a0*/  BPT.TRAP 0x1 ;  /* 0x000000040000795c */ /* 0x000fe20000300000 */
.L_x_306:
[----:B------:R-:W0:Y:S01]  /*b2b0*/  S2R R3, SR_CgaCtaId ;  /* 0x0000000000037919 */ /* 0x000e220000008800 */
[----:B------:R-:W-:-:S04]  /*b2c0*/  MOV R2, 0x400 ;  /* 0x0000040000027802 */ /* 0x000fc80000000f00 */
[----:B0-----:R-:W-:Y:S02]  /*b2d0*/  LEA R3, R3, R2, 0x18 ;  /* 0x0000000203037211 */ /* 0x001fe400078ec0ff */
[----:B------:R-:W-:-:S03]  /*b2e0*/  SHF.L.U32 R2, R8, 0x1f, RZ ;  /* 0x0000001f08027819 */ /* 0x000fc600000006ff */
[----:B------:R-:W-:-:S04]  /*b2f0*/  VIADD R3, R3, 0x20 ;  /* 0x0000002003037836 */ /* 0x000fc80000000000 */
[C---:B------:R-:W-:Y:S02]  /*b300*/  IMAD R7, R0.reuse, 0x8, R3 ;  /* 0x0000000800077824 */ /* 0x040fe400078e0203 */
[----:B------:R-:W-:Y:S02]  /*b310*/  VIADD R0, R0, 0x1 ;  /* 0x0000000100007836 */ /* 0x000fe40000000000 */
[----:B------:R-:W0:Y:S03]  /*b320*/  SYNCS.PHASECHK.TRANS64.TRYWAIT P0, [R7+URZ], R2 ;  /* 0x00000002070075a7 */ /* 0x000e26000800017f */
[----:B------:R-:W-:-:S04]  /*b330*/  ISETP.NE.AND P1, PT, R0, 0x4, PT ;  /* 0x000000040000780c */ /* 0x000fc80003f25270 */
[----:B------:R-:W-:Y:S02]  /*b340*/  SEL R5, RZ, 0x1, P1 ;  /* 0x00000001ff057807 */ /* 0x000fe40000800000 */
[----:B------:R-:W-:Y:S02]  /*b350*/  SEL R0, R0, RZ, P1 ;  /* 0x000000ff00007207 */ /* 0x000fe40000800000 */
[----:B------:R-:W-:-:S03]  /*b360*/  LOP3.LUT R5, R8, R5, RZ, 0x3c, !PT ;  /* 0x0000000508057212 */ /* 0x000fc600078e3cff */
[----:B------:R-:W-:Y:S01]  /*b370*/  IMAD R9, R0, 0x8, R3 ;  /* 0x0000000800097824 */ /* 0x000fe200078e0203 */
[----:B------:R-:W-:Y:S01]  /*b380*/  SHF.L.U32 R4, R5, 0x1f, RZ ;  /* 0x0000001f05047819 */ /* 0x000fe200000006ff */
[----:B0-----:R-:W-:Y:S06]  /*b390*/  @!P0 BRA `(.L_x_307) ;  /* 0x0000000400088947 */ /* 0x001fec0003800000 */
.L_x_320:
[----:B------:R-:W1:Y:S01]  /*b3a0*/  SYNCS.PHASECHK.TRANS64.TRYWAIT P0, [R9+URZ], R4 ;  /* 0x00000004090075a7 */ /* 0x000e62000800017f */
[----:B------:R-:W-:-:S05]  /*b3b0*/  VIADD R0, R0, 0x1 ;  /* 0x0000000100007836 */ /* 0x000fca0000000000 */
[----:B------:R-:W-:-:S04]  /*b3c0*/  ISETP.NE.AND P1, PT, R0, 0x4, PT ;  /* 0x000000040000780c */ /* 0x000fc80003f25270 */
[----:B0-----:R-:W-:Y:S02]  /*b3d0*/  SEL R2, RZ, 0x1, P1 ;  /* 0x00000001ff027807 */ /* 0x001fe40000800000 */
[----:B------:R-:W-:Y:S02]  /*b3e0*/  SEL R0, R0, RZ, P1 ;  /* 0x000000ff00007207 */ /* 0x000fe40000800000 */
[----:B------:R-:W-:-:S03]  /*b3f0*/  LOP3.LUT R7, R5, R2, RZ, 0x3c, !PT ;  /* 0x0000000205077212 */ /* 0x000fc600078e3cff */
[----:B------:R-:W-:Y:S01]  /*b400*/  IMAD R6, R0, 0x8, R3 ;  /* 0x0000000800067824 */ /* 0x000fe200078e0203 */
[----:B------:R-:W-:Y:S01]  /*b410*/  SHF.L.U32 R5, R7, 0x1f, RZ ;  /* 0x0000001f07057819 */ /* 0x000fe200000006ff */
[----:B-1----:R-:W-:Y:S06]  /*b420*/  @!P0 BRA `(.L_x_308) ;  /* 0x0000000000f88947 */ /* 0x002fec0003800000 */
.L_x_321:
[----:B------:R-:W1:Y:S01]  /*b430*/  SYNCS.PHASECHK.TRANS64.TRYWAIT P0, [R6+URZ], R5 ;  /* 0x00000005060075a7 */ /* 0x000e62000800017f */
[----:B------:R-:W-:-:S05]  /*b440*/  VIADD R0, R0, 0x1 ;  /* 0x0000000100007836 */ /* 0x000fca0000000000 */
[----:B------:R-:W-:-:S04]  /*b450*/  ISETP.NE.AND P1, PT, R0, 0x4, PT ;  /* 0x000000040000780c */ /* 0x000fc80003f25270 */
[----:B------:R-:W-:Y:S02]  /*b460*/  SEL R2, RZ, 0x1, P1 ;  /* 0x00000001ff027807 */ /* 0x000fe40000800000 */
[----:B------:R-:W-:Y:S02]  /*b470*/  SEL R0, R0, RZ, P1 ;  /* 0x000000ff00007207 */ /* 0x000fe40000800000 */
[----:B------:R-:W-:Y:S01]  /*b480*/  LOP3.LUT R2, R7, R2, RZ, 0x3c, !PT ;  /* 0x0000000207027212 */ /* 0x000fe200078e3cff */
[----:B-1----:R-:W-:Y:S06]  /*b490*/  @!P0 BRA `(.L_x_309) ;  /* 0x0000000000f08947 */ /* 0x002fec0003800000 */
.L_x_322:
[----:B------:R-:W-:Y:S01]  /*b4a0*/  IMAD R3, R0, 0x8, R3 ;  /* 0x0000000800037824 */ /* 0x000fe200078e0203 */
[----:B------:R-:W-:-:S07]  /*b4b0*/  SHF.L.U32 R0, R2, 0x1f, RZ ;  /* 0x0000001f02007819 */ /* 0x000fce00000006ff */
.L_x_310:
[----:B--2---:R2:W3:Y:S02]  /*b4c0*/  SYNCS.PHASECHK.TRANS64.TRYWAIT P0, [R3+URZ], R0 ;  /* 0x00000000030075a7 */ /* 0x0044e4000800017f */
[----:B---3--:R-:W-:Y:S05]  /*b4d0*/  @!P0 NANOSLEEP.SYNCS 0x989680 ;  /* 0x009896800000895d */ /* 0x008fea0003900000 */
[----:B------:R-:W3:Y:S02]  /*b4e0*/  @!P0 SYNCS.PHASECHK.TRANS64 P0, [R3+URZ], R0 ;  /* 0x00000000030085a7 */ /* 0x000ee4000800007f */
[----:B---3--:R-:W-:Y:S05]  /*b4f0*/  @!P0 BRA `(.L_x_310) ;  /* 0xfffffffc00f08947 */ /* 0x008fea000383ffff */
.L_x_305:
[----:B------:R-:W-:Y:S05]  /*b500*/  BSYNC B0 ;  /* 0x0000000000007941 */ /* 0x000fea0003800000 */
.L_x_304:
[----:B------:R-:W-:Y:S05]  /*b510*/  EXIT ;  /* 0x000000000000794d */ /* 0x000fea0003800000 */
.L_x_14:
[----:B0-----:R0:W1:Y:S02]  /*b520*/  SYNCS.PHASECHK.TRANS64.TRYWAIT P0, [R157+URZ], R0 ;  /* 0x000000009d0075a7 */ /* 0x001064000800017f */
[----:B-1----:R-:W-:Y:S05]  /*b530*/  @!P0 NANOSLEEP.SYNCS 0x989680 ;  /* 0x009896800000895d */ /* 0x002fea0003900000 */
[----:B------:R-:W1:Y:S02]  /*b540*/  @!P0 SYNCS.PHASECHK.TRANS64 P0, [R157+URZ], R0 ;  /* 0x000000009d0085a7 */ /* 0x000e64000800007f */
[----:B-1----:R-:W-:Y:S05]  /*b550*/  @!P0 BRA `(.L_x_14) ;  /* 0xfffffffc00f08947 */ /* 0x002fea000383ffff */
[----:B------:R-:W-:Y:S05]  /*b560*/  BRA `(.L_x_311) ;  /* 0xffffff60000c7947 */ /* 0x000fea000383ffff */
.L_x_19:
[----:B-1----:R1:W2:Y:S02]  /*b570*/  SYNCS.PHASECHK.TRANS64.TRYWAIT P1, [R3+URZ], R0 ;  /* 0x00000000030075a7 */ /* 0x0022a4000802017f */
[----:B--2---:R-:W-:Y:S05]  /*b580*/  @!P1 NANOSLEEP.SYNCS 0x989680 ;  /* 0x009896800000995d */ /* 0x004fea0003900000 */
[----:B------:R-:W2:Y:S02]  /*b590*/  @!P1 SYNCS.PHASECHK.TRANS64 P1, [R3+URZ], R0 ;  /* 0x00000000030095a7 */ /* 0x000ea4000802007f */
[----:B--2---:R-:W-:Y:S05]  /*b5a0*/  @!P1 BRA `(.L_x_19) ;  /* 0xfffffffc00f09947 */ /* 0x004fea000383ffff */
[----:B------:R-:W-:Y:S05]  /*b5b0*/  BRA `(.L_x_18) ;  /* 0xffffff60007c7947 */ /* 0x000fea000383ffff */
.L_x_24:
[----:B-1----:R-:W-:-:S04]  /*b5c0*/  IMAD.U32 R4, RZ, RZ, UR4 ;  /* 0x00000004ff047e24 */ /* 0x002fc8000f8e00ff */
[----:B------:R1:W2:Y:S03]  /*b5d0*/  SYNCS.PHASECHK.TRANS64.TRYWAIT P1, [R4+URZ], R3 ;  /* 0x00000003040075a7 */ /* 0x0002a6000802017f */
[----:B--2---:R-:W-:Y:S05]  /*b5e0*/  @!P1 NANOSLEEP.SYNCS 0x989680 ;  /* 0x009896800000995d */ /* 0x004fea0003900000 */
[----:B------:R-:W2:Y:S02]  /*b5f0*/  @!P1 SYNCS.PHASECHK.TRANS64 P1, [R4+URZ], R3 ;  /* 0x00000003040095a7 */ /* 0x000ea4000802007f */
[----:B--2---:R-:W-:Y:S05]  /*b600*/  @!P1 BRA `(.L_x_24) ;  /* 0xfffffffc00ec9947 */ /* 0x004fea000383ffff */
[----:B------:R-:W-:Y:S05]  /*b610*/  BRA `(.L_x_23) ;  /* 0xffffff6400587947 */ /* 0x000fea000383ffff */
.L_x_30:
[----:B0-----:R0:W1:Y:S02]  /*b620*/  SYNCS.PHASECHK.TRANS64.TRYWAIT P0, [R157+URZ+0x10], R0 ;  /* 0x000010009d0075a7 */ /* 0x001064000800017f */
[----:B-1----:R-:W-:Y:S05]  /*b630*/  @!P0 NANOSLEEP.SYNCS 0x989680 ;  /* 0x009896800000895d */ /* 0x002fea0003900000 */
[----:B------:R-:W1:Y:S02]  /*b640*/  @!P0 SYNCS.PHASECHK.TRANS64 P0, [R157+URZ+0x10], R0 ;  /* 0x000010009d0085a7 */ /* 0x000e64000800007f */
[----:B-1----:R-:W-:Y:S05]  /*b650*/  @!P0 BRA `(.L_x_30) ;  /* 0xfffffffc00f08947 */ /* 0x002fea000383ffff */
[----:B------:R-:W-:Y:S05]  /*b660*/  BRA `(.L_x_312) ;  /* 0xffffff6800a07947 */ /* 0x000fea000383ffff */
.L_x_291:
[----:B------:R-:W-:Y:S01]  /*b670*/  BSSY B1, `(.L_x_313) ;  /* 0x0000006000017945 */ /* 0x000fe20003800000 */
[----:B------:R-:W-:-:S07]  /*b680*/  IMAD.MOV.U32 R15, RZ, RZ, -0x1 ;  /* 0xffffffffff0f7424 */ /* 0x000fce00078e00ff */
[----:B------:R-:W-:Y:S05]  /*b690*/  WARPSYNC.COLLECTIVE R15, `(.L_x_314) ;  /* 0x000000000f0c7348 */ /* 0x000fea0003c00000 */
[----:B------:R-:W-:Y:S02]  /*b6a0*/  ELECT P6, UR62, PT ;  /* 0x00000000003e782f */ /* 0x000fe400038c0000 */
[----:B------:R-:W-:Y:S01]  /*b6b0*/  MOV R14, UR62 ;  /* 0x0000003e000e7c02 */ /* 0x000fe20008000f00 */
[----:B------:R-:W-:Y:S10]  /*b6c0*/  ENDCOLLECTIVE ;  /* 0x000000000000791b */ /* 0x000ff40003800000 */
.L_x_314:
[----:B------:R-:W-:Y:S05]  /*b6d0*/  BSYNC B1 ;  /* 0x0000000000017941 */ /* 0x000fea0003800000 */
.L_x_313:
[----:B------:R-:W-:Y:S05]  /*b6e0*/  BRA `(.L_x_315) ;  /* 0xfffffff000087947 */ /* 0x000fea000383ffff */
.L_x_294:
[----:B-1----:R1:W2:Y:S02]  /*b6f0*/  SYNCS.PHASECHK.TRANS64.TRYWAIT P1, [R7+URZ+0x20], R4 ;  /* 0x00002004070075a7 */ /* 0x0022a4000802017f */
[----:B--2---:R-:W-:Y:S05]  /*b700*/  @!P1 NANOSLEEP.SYNCS 0x989680 ;  /* 0x009896800000995d */ /* 0x004fea0003900000 */
[----:B------:R-:W2:Y:S02]  /*b710*/  @!P1 SYNCS.PHASECHK.TRANS64 P1, [R7+URZ+0x20], R4 ;  /* 0x00002004070095a7 */ /* 0x000ea4000802007f */
[----:B--2---:R-:W-:Y:S05]  /*b720*/  @!P1 BRA `(.L_x_294) ;  /* 0xfffffffc00f09947 */ /* 0x004fea000383ffff */
[----:B------:R-:W-:Y:S05]  /*b730*/  BRA `(.L_x_316) ;  /* 0xfffffff0003c7947 */ /* 0x000fea000383ffff */
.L_x_303:
[----:B------:R-:W-:Y:S01]  /*b740*/  BSSY B0, `(.L_x_317) ;  /* 0x0000006000007945 */ /* 0x000fe20003800000 */
[----:B------:R-:W-:-:S07]  /*b750*/  IMAD.MOV.U32 R15, RZ, RZ, -0x1 ;  /* 0xffffffffff0f7424 */ /* 0x000fce00078e00ff */
[----:B------:R-:W-:Y:S05]  /*b760*/  WARPSYNC.COLLECTIVE R15, `(.L_x_318) ;  /* 0x000000000f0c7348 */ /* 0x000fea0003c00000 */
[----:B------:R-:W-:Y:S02]  /*b770*/  ELECT P6, UR62, PT ;  /* 0x00000000003e782f */ /* 0x000fe400038c0000 */
[----:B------:R-:W-:Y:S01]  /*b780*/  MOV R14, UR62 ;  /* 0x0000003e000e7c02 */ /* 0x000fe20008000f00 */
[----:B------:R-:W-:Y:S10]  /*b790*/  ENDCOLLECTIVE ;  /* 0x000000000000791b */ /* 0x000ff40003800000 */
.L_x_318:
[----:B------:R-:W-:Y:S05]  /*b7a0*/  BSYNC B0 ;  /* 0x0000000000007941 */ /* 0x000fea0003800000 */
.L_x_317:
[----:B------:R-:W-:Y:S05]  /*b7b0*/  BRA `(.L_x_319) ;  /* 0xfffffff800a07947 */ /* 0x000fea000383ffff */
.L_x_307:
[----:B0-----:R0:W1:Y:S02]  /*b7c0*/  SYNCS.PHASECHK.TRANS64.TRYWAIT P0, [R7+URZ], R2 ;  /* 0x00000002070075a7 */ /* 0x001064000800017f */
[----:B-1----:R-:W-:Y:S05]  /*b7d0*/  @!P0 NANOSLEEP.SYNCS 0x989680 ;  /* 0x009896800000895d */ /* 0x002fea0003900000 */
[----:B------:R-:W1:Y:S02]  /*b7e0*/  @!P0 SYNCS.PHASECHK.TRANS64 P0, [R7+URZ], R2 ;  /* 0x00000002070085a7 */ /* 0x000e64000800007f */
[----:B-1----:R-:W-:Y:S05]  /*b7f0*/  @!P0 BRA `(.L_x_307) ;  /* 0xfffffffc00f08947 */ /* 0x002fea000383ffff */
[----:B------:R-:W-:Y:S05]  /*b800*/  BRA `(.L_x_320) ;  /* 0xfffffff800e47947 */ /* 0x000fea000383ffff */
.L_x_308:
[----:B0-----:R0:W1:Y:S02]  /*b810*/  SYNCS.PHASECHK.TRANS64.TRYWAIT P0, [R9+URZ], R4 ;  /* 0x00000004090075a7 */ /* 0x001064000800017f */
[----:B-1----:R-:W-:Y:S05]  /*b820*/  @!P0 NANOSLEEP.SYNCS 0x989680 ;  /* 0x009896800000895d */ /* 0x002fea0003900000 */
[----:B------:R-:W1:Y:S02]  /*b830*/  @!P0 SYNCS.PHASECHK.TRANS64 P0, [R9+URZ], R4 ;  /* 0x00000004090085a7 */ /* 0x000e64000800007f */
[----:B-1----:R-:W-:Y:S05]  /*b840*/  @!P0 BRA `(.L_x_308) ;  /* 0xfffffffc00f08947 */ /* 0x002fea000383ffff */
[----:B------:R-:W-:Y:S05]  /*b850*/  BRA `(.L_x_321) ;  /* 0xfffffff800f47947 */ /* 0x000fea000383ffff */
.L_x_309:
[----:B-1----:R1:W2:Y:S02]  /*b860*/  SYNCS.PHASECHK.TRANS64.TRYWAIT P0, [R6+URZ], R5 ;  /* 0x00000005060075a7 */ /* 0x0022a4000800017f */
[----:B--2---:R-:W-:Y:S05]  /*b870*/  @!P0 NANOSLEEP.SYNCS 0x989680 ;  /* 0x009896800000895d */ /* 0x004fea0003900000 */
[----:B------:R-:W2:Y:S02]  /*b880*/  @!P0 SYNCS.PHASECHK.TRANS64 P0, [R6+URZ], R5 ;  /* 0x00000005060085a7 */ /* 0x000ea4000800007f */
[----:B--2---:R-:W-:Y:S05]  /*b890*/  @!P0 BRA `(.L_x_309) ;  /* 0xfffffffc00f08947 */ /* 0x004fea000383ffff */
[----:B------:R-:W-:Y:S05]  /*b8a0*/  BRA `(.L_x_322) ;  /* 0xfffffff800fc7947 */ /* 0x000fea000383ffff */
.L_x_323:
[----:B------:R-:W-:-:S00]  /*b8b0*/  BRA `(.L_x_323) ;  /* 0xfffffffc00fc7947 */ /* 0x000fc0000383ffff */
[----:B------:R-:W-:-:S00]  /*b8c0*/  NOP ;  /* 0x0000000000007918 */ /* 0x000fc00000000000 */
        /* <DEDUP_REMOVED lines=11> */
.L_x_324:


//--------------------- .nv.global.init           --------------------------
	.section	.nv.global.init,"aw",@progbits
.nv.global.init:
	.type		$str$22,@object
	.size		$str$22,($str$23 - $str$22)
$str$22:
        /*0000*/ 	.byte	0x6b, 0x5f, 0x74, 0x69, 0x6c, 0x65, 0x5f, 0x63, 0x6f, 0x75, 0x6e, 0x74, 0x20, 0x3e, 0x3d, 0x20
        /*0010*/ 	.byte	0x31, 0x00
	.type		$str$23,@object
	.size		$str$23,(__unnamed_1 - $str$23)
$str$23:
        /*0012*/ 	.byte	0x2f, 0x74, 0x6d, 0x70, 0x2f, 0x63, 0x75, 0x74, 0x6c, 0x61, 0x73, 0x73, 0x5f, 0x73, 0x77, 0x65
        /*0022*/ 	.byte	0x65, 0x70, 0x5f, 0x73, 0x72, 0x63, 0x2f, 0x69, 0x6e, 0x63, 0x6c, 0x75, 0x64, 0x65, 0x2f, 0x63
        /*0032*/ 	.byte	0x75, 0x74, 0x6c, 0x61, 0x73, 0x73, 0x2f, 0x67, 0x65, 0x6d, 0x6d, 0x2f, 0x63, 0x6f, 0x6c, 0x6c
        /*0042*/ 	.byte	0x65, 0x63, 0x74, 0x69, 0x76, 0x65, 0x2f, 0x73, 0x6d, 0x39, 0x30, 0x5f, 0x6d, 0x6d, 0x61, 0x5f
        /*0052*/ 	.byte	0x74, 0x6d, 0x61, 0x5f, 0x67, 0x6d, 0x6d, 0x61, 0x5f, 0x73, 0x73, 0x5f, 0x77, 0x61, 0x72, 0x70
        /*0062*/ 	.byte	0x73, 0x70, 0x65, 0x63, 0x69, 0x61, 0x6c, 0x69, 0x7a, 0x65, 0x64, 0x2e, 0x68, 0x70, 0x70, 0x00
	.type		__unnamed_1,@object
	.size		__unnamed_1,(.L_0 - __unnamed_1)
__unnamed_1:
        /*0072*/ 	.byte	0x76, 0x6f, 0x69, 0x64, 0x20, 0x63, 0x75, 0x74, 0x6c, 0x61, 0x73, 0x73, 0x3a, 0x3a, 0x67, 0x65
        /* <DEDUP_REMOVED lines=176> */
        /*0b82*/ 	.byte	0x3a, 0x3a, 0x69, 0x64, 0x65, 0x6e, 0x74, 0x69, 0x74, 0x79, 0x5d, 0x00
.L_0:


//--------------------- .nv.shared._ZN7cutlass13device_kernelINS_4gemm6kernel13GemmUniversalIN4cute5tupleIJiiiiEEENS1_10collective13CollectiveMmaINS1_34MainloopSm90TmaGmmaWarpSpecializedILi4ENS5_IJNS4_1CILi1EEESB_SB_EEENS1_32KernelTmaWarpSpecializedPingpongEEENS5_IJNSA_ILi64EEENSA_ILi256EEENSA_ILi32EEEEEENS_10tfloat32_tENS5_IJlSB_lEEESJ_SK_NS4_8TiledMMAINS4_8MMA_AtomIJNS4_4SM904GMMA30MMA_64x256x8_F32TF32TF32_SS_TNILNSO_7ScaleInE1ELSQ_1EEEEEENS4_6LayoutISC_NS5_IJNSA_ILi0EEESU_SU_EEEEENS5_IJNS4_10UnderscoreESX_SX_EEEEENS4_13SM90_TMA_LOADENS4_14ComposedLayoutINS4_7SwizzleILi3ELi4ELi3EEENS4_18smem_ptr_flag_bitsILi32EEENST_INS5_IJNSA_ILi8EEESH_EEENS5_IJSH_SB_EEEEEEEvNS4_8identityES10_S1A_vS1B_EENS_8epilogue10collective6detail29Sm90TmaWarpSpecializedAdapterINS1E_15DefaultEpilogueISJ_SK_SK_NS1D_6thread17LinearCombinationISJ_Li1EffLNS1I_9ScaleType4KindE0ELNS_15FloatRoundStyleE2ESJ_EENS1_15EpilogueDefaultEEEEEvvEEEEvNT_6ParamsE --------------------------
	.section	.nv.shared._ZN7cutlass13device_kernelINS_4gemm6kernel13GemmUniversalIN4cute5tupleIJiiiiEEENS1_10collective13CollectiveMmaINS1_34MainloopSm90TmaGmmaWarpSpecializedILi4ENS5_IJNS4_1CILi1EEESB_SB_EEENS1_32KernelTmaWarpSpecializedPingpongEEENS5_IJNSA_ILi64EEENSA_ILi256EEENSA_ILi32EEEEEENS_10tfloat32_tENS5_IJlSB_lEEESJ_SK_NS4_8TiledMMAINS4_8MMA_AtomIJNS4_4SM904GMMA30MMA_64x256x8_F32TF32TF32_SS_TNILNSO_7ScaleInE1ELSQ_1EEEEEENS4_6LayoutISC_NS5_IJNSA_ILi0EEESU_SU_EEEEENS5_IJNS4_10UnderscoreESX_SX_EEEEENS4_13SM90_TMA_LOADENS4_14ComposedLayoutINS4_7SwizzleILi3ELi4ELi3EEENS4_18smem_ptr_flag_bitsILi32EEENST_INS5_IJNSA_ILi8EEESH_EEENS5_IJSH_SB_EEEEEEEvNS4_8identityES10_S1A_vS1B_EENS_8epilogue10collective6detail29Sm90TmaWarpSpecializedAdapterINS1E_15DefaultEpilogueISJ_SK_SK_NS1D_6thread17LinearCombinationISJ_Li1EffLNS1I_9ScaleType4KindE0ELNS_15FloatRoundStyleE2ESJ_EENS1_15EpilogueDefaultEEEEEvvEEEEvNT_6ParamsE,"aw",@nobits
	.sectionflags	@""
	.align	16
	.zero		1024


//--------------------- .nv.shared.reserved.0     --------------------------
	.section	.nv.shared.reserved.0,"aw",@nobits
	.weak		__nv_reservedSMEM_offset_0_alias
	.size		__nv_reservedSMEM_offset_0_alias, 0, 0
	.other		__nv_reservedSMEM_offset_0_alias,@"STO_CUDA_RESERVED_SHARED STV_DEFAULT"
__nv_reservedSMEM_offset_0_alias:
	.zero		0


//--------------------- .nv.global                --------------------------
	.section	.nv.global,"aw",@nobits
.nv.global:
	.type		_ZN39_INTERNAL_f2b57fbe_4_k_cu_7193181d_60894cute1_E,@object
	.size		_ZN39_INTERNAL_f2b57fbe_4_k_cu_7193181d_60894cute1_E,(_ZN39_INTERNAL_f2b57fbe_4_k_cu_7193181d_60894cuda3std3__45__cpo6cbeginE - _ZN39_INTERNAL_f2b57fbe_4_k_cu_7193181d_60894cute1_E)
_ZN39_INTERNAL_f2b57fbe_4_k_cu_7193181d_60894cute1_E:
	.zero		1
	.type		_ZN39_INTERNAL_f2b57fbe_4_k_cu_7193181d_60894cuda3std3__45__cpo6cbeginE,@object
	.size		_ZN39_INTERNAL_f2b57fbe_4_k_cu_7193181d_60894cuda3std3__45__cpo6cbeginE,(_ZN39_INTERNAL_f2b57fbe_4_k_cu_7193181d_60894cuda3std3__48in_placeE - _ZN39_INTERNAL_f2b57fbe_4_k_cu_7193181d_60894cuda3std3__45__cpo6cbeginE)
_ZN39_INTERNAL_f2b57fbe_4_k_cu_7193181d_60894cuda3std3__45__cpo6cbeginE:
	.zero		1
	.type		_ZN39_INTERNAL_f2b57fbe_4_k_cu_7193181d_60894cuda3std3__48in_placeE,@object
	.size		_ZN39_INTERNAL_f2b57fbe_4_k_cu_7193181d_60894cuda3std3__48in_placeE,(_ZN39_INTERNAL_f2b57fbe_4_k_cu_7193181d_60894cuda3std6ranges3__45__cpo9iter_moveE - _ZN39_INTERNAL_f2b57fbe_4_k_cu_7193181d_60894cuda3std3__48in_placeE)
_ZN39_INTERNAL_f2b57fbe_4_k_cu_7193181d_60894cuda3std3__48in_placeE:
	.zero		1
	.type		_ZN39_INTERNAL_f2b57fbe_4_k_cu_7193181d_60894cuda3std6ranges3__45__cpo9iter_moveE,@object
	.size		_ZN39_INTERNAL_f2b57fbe_4_k_cu_7193181d_60894cuda3std6ranges3__45__cpo9iter_moveE,(_ZN39_INTERNAL_f2b57fbe_4_k_cu_7193181d_60894cuda3std3__45__cpo5beginE - _ZN39_INTERNAL_f2b57fbe_4_k_cu_7193181d_60894cuda3std6ranges3__45__cpo9iter_moveE)
_ZN39_INTERNAL_f2b57fbe_4_k_cu_7193181d_60894cuda3std6ranges3__45__cpo9iter_moveE:
	.zero		1
	.type		_ZN39_INTERNAL_f2b57fbe_4_k_cu_7193181d_60894cuda3std3__45__cpo5beginE,@object
	.size		_ZN39_INTERNAL_f2b57fbe_4_k_cu_7193181d_60894cuda3std3__45__cpo5beginE,(_ZN39_INTERNAL_f2b57fbe_4_k_cu_7193181d_60894cuda3std3__441_GLOBAL__N__f2b57fbe_4_k_cu_7193181d_60896ignoreE - _ZN39_INTERNAL_f2b57fbe_4_k_cu_7193181d_60894cuda3std3__45__cpo5beginE)
_ZN39_INTERNAL_f2b57fbe_4_k_cu_7193181d_60894cuda3std3__45__cpo5beginE:
	.zero		1
	.type		_ZN39_INTERNAL_f2b57fbe_4_k_cu_7193181d_60894cuda3std3__441_GLOBAL__N__f2b57fbe_4_k_cu_7193181d_60896ignoreE,@object
	.size		_ZN39_INTERNAL_f2b57fbe_4_k_cu_7193181d_60894cuda3std3__441_GLOBAL__N__f2b57fbe_4_k_cu_7193181d_60896ignoreE,(_ZN39_INTERNAL_f2b57fbe_4_k_cu_7193181d_60894cute7productE - _ZN39_INTERNAL_f2b57fbe_4_k_cu_7193181d_60894cuda3std3__441_GLOBAL__N__f2b57fbe_4_k_cu_7193181d_60896ignoreE)
_ZN39_INTERNAL_f2b57fbe_4_k_cu_7193181d_60894cuda3std3__441_GLOBAL__N__f2b57fbe_4_k_cu_7193181d_60896ignoreE:
	.zero		1
	.type		_ZN39_INTERNAL_f2b57fbe_4_k_cu_7193181d_60894cute7productE,@object
	.size		_ZN39_INTERNAL_f2b57fbe_4_k_cu_7193181d_60894cute7productE,(_ZN39_INTERNAL_f2b57fbe_4_k_cu_7193181d_60894cuda3std3__45__cpo3endE - _ZN39_INTERNAL_f2b57fbe_4_k_cu_7193181d_60894cute7productE)
_ZN39_INTERNAL_f2b57fbe_4_k_cu_7193181d_60894cute7productE:
	.zero		1
	.type		_ZN39_INTERNAL_f2b57fbe_4_k_cu_7193181d_60894cuda3std3__45__cpo3endE,@object
	.size		_ZN39_INTERNAL_f2b57fbe_4_k_cu_7193181d_60894cuda3std3__45__cpo3endE,(_ZN39_INTERNAL_f2b57fbe_4_k_cu_7193181d_60894cuda3std3__419piecewise_constructE - _ZN39_INTERNAL_f2b57fbe_4_k_cu_7193181d_60894cuda3std3__45__cpo3endE)
_ZN39_INTERNAL_f2b57fbe_4_k_cu_7193181d_60894cuda3std3__45__cpo3endE:
	.zero		1
	.type		_ZN39_INTERNAL_f2b57fbe_4_k_cu_7193181d_60894cuda3std3__419piecewise_constructE,@object
	.size		_ZN39_INTERNAL_f2b57fbe_4_k_cu_7193181d_60894cuda3std3__419piecewise_constructE,(_ZN39_INTERNAL_f2b57fbe_4_k_cu_7193181d_60894cuda3std3__45__cpo4cendE - _ZN39_INTERNAL_f2b57fbe_4_k_cu_7193181d_60894cuda3std3__419piecewise_constructE)
_ZN39_INTERNAL_f2b57fbe_4_k_cu_7193181d_60894cuda3std3__419piecewise_constructE:
	.zero		1
	.type		_ZN39_INTERNAL_f2b57fbe_4_k_cu_7193181d_60894cuda3std3__45__cpo4cendE,@object
	.size		_ZN39_INTERNAL_f2b57fbe_4_k_cu_7193181d_60894cuda3std3__45__cpo4cendE,(_ZN39_INTERNAL_f2b57fbe_4_k_cu_7193181d_60894cuda3std6ranges3__45__cpo4swapE - _ZN39_INTERNAL_f2b57fbe_4_k_cu_7193181d_60894cuda3std3__45__cpo4cendE)
_ZN39_INTERNAL_f2b57fbe_4_k_cu_7193181d_60894cuda3std3__45__cpo4cendE:
	.zero		1
	.type		_ZN39_INTERNAL_f2b57fbe_4_k_cu_7193181d_60894cuda3std6ranges3__45__cpo4swapE,@object
	.size		_ZN39_INTERNAL_f2b57fbe_4_k_cu_7193181d_60894cuda3std6ranges3__45__cpo4swapE,(.L_8 - _ZN39_INTERNAL_f2b57fbe_4_k_cu_7193181d_60894cuda3std6ranges3__45__cpo4swapE)
_ZN39_INTERNAL_f2b57fbe_4_k_cu_7193181d_60894cuda3std6ranges3__45__cpo4swapE:
	.zero		1
.L_8:


//--------------------- .nv.constant0._ZN7cutlass13device_kernelINS_4gemm6kernel13GemmUniversalIN4cute5tupleIJiiiiEEENS1_10collective13CollectiveMmaINS1_34MainloopSm90TmaGmmaWarpSpecializedILi4ENS5_IJNS4_1CILi1EEESB_SB_EEENS1_32KernelTmaWarpSpecializedPingpongEEENS5_IJNSA_ILi64EEENSA_ILi256EEENSA_ILi32EEEEEENS_10tfloat32_tENS5_IJlSB_lEEESJ_SK_NS4_8TiledMMAINS4_8MMA_AtomIJNS4_4SM904GMMA30MMA_64x256x8_F32TF32TF32_SS_TNILNSO_7ScaleInE1ELSQ_1EEEEEENS4_6LayoutISC_NS5_IJNSA_ILi0EEESU_SU_EEEEENS5_IJNS4_10UnderscoreESX_SX_EEEEENS4_13SM90_TMA_LOADENS4_14ComposedLayoutINS4_7SwizzleILi3ELi4ELi3EEENS4_18smem_ptr_flag_bitsILi32EEENST_INS5_IJNSA_ILi8EEESH_EEENS5_IJSH_SB_EEEEEEEvNS4_8identityES10_S1A_vS1B_EENS_8epilogue10collective6detail29Sm90TmaWarpSpecializedAdapterINS1E_15DefaultEpilogueISJ_SK_SK_NS1D_6thread17LinearCombinationISJ_Li1EffLNS1I_9ScaleType4KindE0ELNS_15FloatRoundStyleE2ESJ_EENS1_15EpilogueDefaultEEEEEvvEEEEvNT_6ParamsE --------------------------
	.section	.nv.constant0._ZN7cutlass13device_kernelINS_4gemm6kernel13GemmUniversalIN4cute5tupleIJiiiiEEENS1_10collective13CollectiveMmaINS1_34MainloopSm90TmaGmmaWarpSpecializedILi4ENS5_IJNS4_1CILi1EEESB_SB_EEENS1_32KernelTmaWarpSpecializedPingpongEEENS5_IJNSA_ILi64EEENSA_ILi256EEENSA_ILi32EEEEEENS_10tfloat32_tENS5_IJlSB_lEEESJ_SK_NS4_8TiledMMAINS4_8MMA_AtomIJNS4_4SM904GMMA30MMA_64x256x8_F32TF32TF32_SS_TNILNSO_7ScaleInE1ELSQ_1EEEEEENS4_6LayoutISC_NS5_IJNSA_ILi0EEESU_SU_EEEEENS5_IJNS4_10UnderscoreESX_SX_EEEEENS4_13SM90_TMA_LOADENS4_14ComposedLayoutINS4_7SwizzleILi3ELi4ELi3EEENS4_18smem_ptr_flag_bitsILi32EEENST_INS5_IJNSA_ILi8EEESH_EEENS5_IJSH_SB_EEEEEEEvNS4_8identityES10_S1A_vS1B_EENS_8epilogue10collective6detail29Sm90TmaWarpSpecializedAdapterINS1E_15DefaultEpilogueISJ_SK_SK_NS1D_6thread17LinearCombinationISJ_Li1EffLNS1I_9ScaleType4KindE0ELNS_15FloatRoundStyleE2ESJ_EENS1_15EpilogueDefaultEEEEEvvEEEEvNT_6ParamsE,"a",@progbits
	.sectionflags	@""
	.align	4
.nv.constant0._ZN7cutlass13device_kernelINS_4gemm6kernel13GemmUniversalIN4cute5tupleIJiiiiEEENS1_10collective13CollectiveMmaINS1_34MainloopSm90TmaGmmaWarpSpecializedILi4ENS5_IJNS4_1CILi1EEESB_SB_EEENS1_32KernelTmaWarpSpecializedPingpongEEENS5_IJNSA_ILi64EEENSA_ILi256EEENSA_ILi32EEEEEENS_10tfloat32_tENS5_IJlSB_lEEESJ_SK_NS4_8TiledMMAINS4_8MMA_AtomIJNS4_4SM904GMMA30MMA_64x256x8_F32TF32TF32_SS_TNILNSO_7ScaleInE1ELSQ_1EEEEEENS4_6LayoutISC_NS5_IJNSA_ILi0EEESU_SU_EEEEENS5_IJNS4_10UnderscoreESX_SX_EEEEENS4_13SM90_TMA_LOADENS4_14ComposedLayoutINS4_7SwizzleILi3ELi4ELi3EEENS4_18smem_ptr_flag_bitsILi32EEENST_INS5_IJNSA_ILi8EEESH_EEENS5_IJSH_SB_EEEEEEEvNS4_8identityES10_S1A_vS1B_EENS_8epilogue10collective6detail29Sm90TmaWarpSpecializedAdapterINS1E_15DefaultEpilogueISJ_SK_SK_NS1D_6thread17LinearCombinationISJ_Li1EffLNS1I_9ScaleType4KindE0ELNS_15FloatRoundStyleE2ESJ_EENS1_15EpilogueDefaultEEEEEvvEEEEvNT_6ParamsE:
	.zero		1664


//--------------------- SYMBOLS --------------------------

	.type		.nv.reservedSmem.offset0,@object
	.size		.nv.reservedSmem.offset0,0x4
	.type		__assertfail,@function
